//
// Generated by NVIDIA NVVM Compiler
//
// Compiler Build ID: CL-36424714
// Cuda compilation tools, release 13.0, V13.0.88
// Based on NVVM 20.0.0
//

.version 9.0
.target sm_100
.address_size 64

	// .globl	_Z15addBiasesKernelPfPKfiii
.global .align 1 .b8 _ZN34_INTERNAL_cb7356e7_4_k_cu_526b38264cuda3std3__45__cpo5beginE[1];
.global .align 1 .b8 _ZN34_INTERNAL_cb7356e7_4_k_cu_526b38264cuda3std3__45__cpo3endE[1];
.global .align 1 .b8 _ZN34_INTERNAL_cb7356e7_4_k_cu_526b38264cuda3std3__45__cpo6cbeginE[1];
.global .align 1 .b8 _ZN34_INTERNAL_cb7356e7_4_k_cu_526b38264cuda3std3__45__cpo4cendE[1];
.global .align 1 .b8 _ZN34_INTERNAL_cb7356e7_4_k_cu_526b38264cuda3std3__45__cpo6rbeginE[1];
.global .align 1 .b8 _ZN34_INTERNAL_cb7356e7_4_k_cu_526b38264cuda3std3__45__cpo4rendE[1];
.global .align 1 .b8 _ZN34_INTERNAL_cb7356e7_4_k_cu_526b38264cuda3std3__45__cpo7crbeginE[1];
.global .align 1 .b8 _ZN34_INTERNAL_cb7356e7_4_k_cu_526b38264cuda3std3__45__cpo5crendE[1];
.global .align 1 .b8 _ZN34_INTERNAL_cb7356e7_4_k_cu_526b38264cuda3std3__436_GLOBAL__N__cb7356e7_4_k_cu_526b38266ignoreE[1];
.global .align 1 .b8 _ZN34_INTERNAL_cb7356e7_4_k_cu_526b38264cuda3std3__419piecewise_constructE[1];
.global .align 1 .b8 _ZN34_INTERNAL_cb7356e7_4_k_cu_526b38264cuda3std3__48in_placeE[1];
.global .align 1 .b8 _ZN34_INTERNAL_cb7356e7_4_k_cu_526b38264cuda3std3__420unreachable_sentinelE[1];
.global .align 1 .b8 _ZN34_INTERNAL_cb7356e7_4_k_cu_526b38264cuda3std3__47nulloptE[1];
.global .align 1 .b8 _ZN34_INTERNAL_cb7356e7_4_k_cu_526b38264cuda3std3__48unexpectE[1];
.global .align 1 .b8 _ZN34_INTERNAL_cb7356e7_4_k_cu_526b38264cuda3std6ranges3__45__cpo4swapE[1];
.global .align 1 .b8 _ZN34_INTERNAL_cb7356e7_4_k_cu_526b38264cuda3std6ranges3__45__cpo9iter_moveE[1];
.global .align 1 .b8 _ZN34_INTERNAL_cb7356e7_4_k_cu_526b38264cuda3std6ranges3__45__cpo5beginE[1];
.global .align 1 .b8 _ZN34_INTERNAL_cb7356e7_4_k_cu_526b38264cuda3std6ranges3__45__cpo3endE[1];
.global .align 1 .b8 _ZN34_INTERNAL_cb7356e7_4_k_cu_526b38264cuda3std6ranges3__45__cpo6cbeginE[1];
.global .align 1 .b8 _ZN34_INTERNAL_cb7356e7_4_k_cu_526b38264cuda3std6ranges3__45__cpo4cendE[1];
.global .align 1 .b8 _ZN34_INTERNAL_cb7356e7_4_k_cu_526b38264cuda3std6ranges3__45__cpo7advanceE[1];
.global .align 1 .b8 _ZN34_INTERNAL_cb7356e7_4_k_cu_526b38264cuda3std6ranges3__45__cpo9iter_swapE[1];
.global .align 1 .b8 _ZN34_INTERNAL_cb7356e7_4_k_cu_526b38264cuda3std6ranges3__45__cpo4nextE[1];
.global .align 1 .b8 _ZN34_INTERNAL_cb7356e7_4_k_cu_526b38264cuda3std6ranges3__45__cpo4prevE[1];
.global .align 1 .b8 _ZN34_INTERNAL_cb7356e7_4_k_cu_526b38264cuda3std6ranges3__45__cpo4dataE[1];
.global .align 1 .b8 _ZN34_INTERNAL_cb7356e7_4_k_cu_526b38264cuda3std6ranges3__45__cpo5cdataE[1];
.global .align 1 .b8 _ZN34_INTERNAL_cb7356e7_4_k_cu_526b38264cuda3std6ranges3__45__cpo4sizeE[1];
.global .align 1 .b8 _ZN34_INTERNAL_cb7356e7_4_k_cu_526b38264cuda3std6ranges3__45__cpo5ssizeE[1];
.global .align 1 .b8 _ZN34_INTERNAL_cb7356e7_4_k_cu_526b38264cuda3std6ranges3__45__cpo8distanceE[1];
.global .align 1 .b8 _ZN34_INTERNAL_cb7356e7_4_k_cu_526b38266thrust24THRUST_300001_SM_1000_NS8cuda_cub3parE[1];
.global .align 1 .b8 _ZN34_INTERNAL_cb7356e7_4_k_cu_526b38266thrust24THRUST_300001_SM_1000_NS8cuda_cub10par_nosyncE[1];
.global .align 1 .b8 _ZN34_INTERNAL_cb7356e7_4_k_cu_526b38266thrust24THRUST_300001_SM_1000_NS6system6detail10sequential3seqE[1];
.global .align 1 .b8 _ZN34_INTERNAL_cb7356e7_4_k_cu_526b38266thrust24THRUST_300001_SM_1000_NS6system3cpp3parE[1];
.global .align 1 .b8 _ZN34_INTERNAL_cb7356e7_4_k_cu_526b38266thrust24THRUST_300001_SM_1000_NS12placeholders2_1E[1];
.global .align 1 .b8 _ZN34_INTERNAL_cb7356e7_4_k_cu_526b38266thrust24THRUST_300001_SM_1000_NS12placeholders2_2E[1];
.global .align 1 .b8 _ZN34_INTERNAL_cb7356e7_4_k_cu_526b38266thrust24THRUST_300001_SM_1000_NS12placeholders2_3E[1];
.global .align 1 .b8 _ZN34_INTERNAL_cb7356e7_4_k_cu_526b38266thrust24THRUST_300001_SM_1000_NS12placeholders2_4E[1];
.global .align 1 .b8 _ZN34_INTERNAL_cb7356e7_4_k_cu_526b38266thrust24THRUST_300001_SM_1000_NS12placeholders2_5E[1];
.global .align 1 .b8 _ZN34_INTERNAL_cb7356e7_4_k_cu_526b38266thrust24THRUST_300001_SM_1000_NS12placeholders2_6E[1];
.global .align 1 .b8 _ZN34_INTERNAL_cb7356e7_4_k_cu_526b38266thrust24THRUST_300001_SM_1000_NS12placeholders2_7E[1];
.global .align 1 .b8 _ZN34_INTERNAL_cb7356e7_4_k_cu_526b38266thrust24THRUST_300001_SM_1000_NS12placeholders2_8E[1];
.global .align 1 .b8 _ZN34_INTERNAL_cb7356e7_4_k_cu_526b38266thrust24THRUST_300001_SM_1000_NS12placeholders2_9E[1];
.global .align 1 .b8 _ZN34_INTERNAL_cb7356e7_4_k_cu_526b38266thrust24THRUST_300001_SM_1000_NS12placeholders3_10E[1];
.global .align 1 .b8 _ZN34_INTERNAL_cb7356e7_4_k_cu_526b38266thrust24THRUST_300001_SM_1000_NS3seqE[1];
.global .align 1 .b8 _ZN34_INTERNAL_cb7356e7_4_k_cu_526b38266thrust24THRUST_300001_SM_1000_NS6deviceE[1];
.extern .shared .align 16 .b8 sharedData[];

.visible .entry _Z15addBiasesKernelPfPKfiii(
	.param .u64 .ptr .align 1 _Z15addBiasesKernelPfPKfiii_param_0,
	.param .u64 .ptr .align 1 _Z15addBiasesKernelPfPKfiii_param_1,
	.param .u32 _Z15addBiasesKernelPfPKfiii_param_2,
	.param .u32 _Z15addBiasesKernelPfPKfiii_param_3,
	.param .u32 _Z15addBiasesKernelPfPKfiii_param_4
)
{
	.reg .pred 	%p<6>;
	.reg .b32 	%r<20>;
	.reg .b32 	%f<4>;
	.reg .b64 	%rd<9>;

	ld.param.u64 	%rd1, [_Z15addBiasesKernelPfPKfiii_param_0];
	ld.param.u64 	%rd2, [_Z15addBiasesKernelPfPKfiii_param_1];
	ld.param.u32 	%r4, [_Z15addBiasesKernelPfPKfiii_param_2];
	ld.param.u32 	%r6, [_Z15addBiasesKernelPfPKfiii_param_3];
	ld.param.u32 	%r7, [_Z15addBiasesKernelPfPKfiii_param_4];
	mov.u32 	%r8, %ctaid.x;
	mov.u32 	%r9, %ntid.x;
	mov.u32 	%r10, %tid.x;
	mad.lo.s32 	%r1, %r8, %r9, %r10;
	mov.u32 	%r11, %ctaid.y;
	mov.u32 	%r12, %ntid.y;
	mov.u32 	%r13, %tid.y;
	mad.lo.s32 	%r14, %r11, %r12, %r13;
	mov.u32 	%r15, %ctaid.z;
	mov.u32 	%r16, %ntid.z;
	mov.u32 	%r17, %tid.z;
	mad.lo.s32 	%r3, %r15, %r16, %r17;
	setp.ge.s32 	%p1, %r1, %r4;
	setp.ge.s32 	%p2, %r14, %r6;
	or.pred  	%p3, %p1, %p2;
	setp.ge.s32 	%p4, %r3, %r7;
	or.pred  	%p5, %p3, %p4;
	@%p5 bra 	$L__BB0_2;
	cvta.to.global.u64 	%rd3, %rd2;
	cvta.to.global.u64 	%rd4, %rd1;
	mad.lo.s32 	%r18, %r6, %r3, %r14;
	mad.lo.s32 	%r19, %r18, %r4, %r1;
	mul.wide.u32 	%rd5, %r3, 4;
	add.s64 	%rd6, %rd3, %rd5;
	ld.global.f32 	%f1, [%rd6];
	mul.wide.s32 	%rd7, %r19, 4;
	add.s64 	%rd8, %rd4, %rd7;
	ld.global.f32 	%f2, [%rd8];
	add.f32 	%f3, %f1, %f2;
	st.global.f32 	[%rd8], %f3;
$L__BB0_2:
	ret;

}
	// .globl	_Z22convMultiChannelKernelPKfS0_Pfiiiii
.visible .entry _Z22convMultiChannelKernelPKfS0_Pfiiiii(
	.param .u64 .ptr .align 1 _Z22convMultiChannelKernelPKfS0_Pfiiiii_param_0,
	.param .u64 .ptr .align 1 _Z22convMultiChannelKernelPKfS0_Pfiiiii_param_1,
	.param .u64 .ptr .align 1 _Z22convMultiChannelKernelPKfS0_Pfiiiii_param_2,
	.param .u32 _Z22convMultiChannelKernelPKfS0_Pfiiiii_param_3,
	.param .u32 _Z22convMultiChannelKernelPKfS0_Pfiiiii_param_4,
	.param .u32 _Z22convMultiChannelKernelPKfS0_Pfiiiii_param_5,
	.param .u32 _Z22convMultiChannelKernelPKfS0_Pfiiiii_param_6,
	.param .u32 _Z22convMultiChannelKernelPKfS0_Pfiiiii_param_7
)
{
	.reg .pred 	%p<19>;
	.reg .b32 	%r<73>;
	.reg .b32 	%f<125>;
	.reg .b64 	%rd<28>;

	ld.param.u64 	%rd8, [_Z22convMultiChannelKernelPKfS0_Pfiiiii_param_0];
	ld.param.u64 	%rd9, [_Z22convMultiChannelKernelPKfS0_Pfiiiii_param_1];
	ld.param.u32 	%r30, [_Z22convMultiChannelKernelPKfS0_Pfiiiii_param_3];
	ld.param.u32 	%r31, [_Z22convMultiChannelKernelPKfS0_Pfiiiii_param_4];
	ld.param.u32 	%r32, [_Z22convMultiChannelKernelPKfS0_Pfiiiii_param_5];
	ld.param.u32 	%r33, [_Z22convMultiChannelKernelPKfS0_Pfiiiii_param_6];
	ld.param.u32 	%r34, [_Z22convMultiChannelKernelPKfS0_Pfiiiii_param_7];
	cvta.to.global.u64 	%rd1, %rd9;
	cvta.to.global.u64 	%rd2, %rd8;
	mov.u32 	%r35, %ctaid.x;
	mov.u32 	%r36, %ntid.x;
	mov.u32 	%r37, %tid.x;
	mad.lo.s32 	%r1, %r35, %r36, %r37;
	mov.u32 	%r38, %ctaid.y;
	mov.u32 	%r39, %ntid.y;
	mov.u32 	%r40, %tid.y;
	mad.lo.s32 	%r41, %r38, %r39, %r40;
	mov.u32 	%r42, %ctaid.z;
	mov.u32 	%r43, %ntid.z;
	mov.u32 	%r44, %tid.z;
	mad.lo.s32 	%r3, %r42, %r43, %r44;
	sub.s32 	%r4, %r31, %r32;
	setp.gt.s32 	%p1, %r1, %r4;
	sub.s32 	%r45, %r30, %r32;
	setp.gt.s32 	%p2, %r41, %r45;
	or.pred  	%p3, %p1, %p2;
	setp.ge.s32 	%p4, %r3, %r34;
	or.pred  	%p5, %p3, %p4;
	mov.f32 	%f124, 0f00000000;
	@%p5 bra 	$L__BB1_21;
	setp.lt.s32 	%p6, %r33, 1;
	@%p6 bra 	$L__BB1_20;
	setp.lt.s32 	%p7, %r32, 1;
	@%p7 bra 	$L__BB1_20;
	and.b32  	%r6, %r32, 15;
	and.b32  	%r7, %r32, 7;
	and.b32  	%r8, %r32, 2147483632;
	and.b32  	%r9, %r32, 3;
	add.s64 	%rd3, %rd2, 32;
	add.s64 	%rd4, %rd1, 32;
	mov.f32 	%f124, 0f00000000;
	mov.b32 	%r65, 0;
$L__BB1_4:
	mad.lo.s32 	%r11, %r65, %r30, %r41;
	mad.lo.s32 	%r48, %r33, %r3, %r65;
	mul.lo.s32 	%r12, %r48, %r32;
	mov.f32 	%f123, 0f00000000;
	mov.b32 	%r66, 0;
$L__BB1_5:
	setp.lt.u32 	%p8, %r32, 16;
	add.s32 	%r50, %r11, %r66;
	mad.lo.s32 	%r14, %r50, %r31, %r1;
	add.s32 	%r51, %r66, %r12;
	mul.lo.s32 	%r15, %r51, %r32;
	mov.b32 	%r71, 0;
	@%p8 bra 	$L__BB1_8;
	and.b32  	%r52, %r32, 2147483632;
	neg.s32 	%r69, %r52;
	mov.u32 	%r67, %r15;
	mov.u32 	%r68, %r14;
$L__BB1_7:
	.pragma "nounroll";
	mul.wide.s32 	%rd10, %r68, 4;
	add.s64 	%rd11, %rd3, %rd10;
	mul.wide.s32 	%rd12, %r67, 4;
	add.s64 	%rd13, %rd4, %rd12;
	ld.global.f32 	%f24, [%rd11+-32];
	ld.global.f32 	%f25, [%rd13+-32];
	fma.rn.f32 	%f26, %f24, %f25, %f123;
	ld.global.f32 	%f27, [%rd11+-28];
	ld.global.f32 	%f28, [%rd13+-28];
	fma.rn.f32 	%f29, %f27, %f28, %f26;
	ld.global.f32 	%f30, [%rd11+-24];
	ld.global.f32 	%f31, [%rd13+-24];
	fma.rn.f32 	%f32, %f30, %f31, %f29;
	ld.global.f32 	%f33, [%rd11+-20];
	ld.global.f32 	%f34, [%rd13+-20];
	fma.rn.f32 	%f35, %f33, %f34, %f32;
	ld.global.f32 	%f36, [%rd11+-16];
	ld.global.f32 	%f37, [%rd13+-16];
	fma.rn.f32 	%f38, %f36, %f37, %f35;
	ld.global.f32 	%f39, [%rd11+-12];
	ld.global.f32 	%f40, [%rd13+-12];
	fma.rn.f32 	%f41, %f39, %f40, %f38;
	ld.global.f32 	%f42, [%rd11+-8];
	ld.global.f32 	%f43, [%rd13+-8];
	fma.rn.f32 	%f44, %f42, %f43, %f41;
	ld.global.f32 	%f45, [%rd11+-4];
	ld.global.f32 	%f46, [%rd13+-4];
	fma.rn.f32 	%f47, %f45, %f46, %f44;
	ld.global.f32 	%f48, [%rd11];
	ld.global.f32 	%f49, [%rd13];
	fma.rn.f32 	%f50, %f48, %f49, %f47;
	ld.global.f32 	%f51, [%rd11+4];
	ld.global.f32 	%f52, [%rd13+4];
	fma.rn.f32 	%f53, %f51, %f52, %f50;
	ld.global.f32 	%f54, [%rd11+8];
	ld.global.f32 	%f55, [%rd13+8];
	fma.rn.f32 	%f56, %f54, %f55, %f53;
	ld.global.f32 	%f57, [%rd11+12];
	ld.global.f32 	%f58, [%rd13+12];
	fma.rn.f32 	%f59, %f57, %f58, %f56;
	ld.global.f32 	%f60, [%rd11+16];
	ld.global.f32 	%f61, [%rd13+16];
	fma.rn.f32 	%f62, %f60, %f61, %f59;
	ld.global.f32 	%f63, [%rd11+20];
	ld.global.f32 	%f64, [%rd13+20];
	fma.rn.f32 	%f65, %f63, %f64, %f62;
	ld.global.f32 	%f66, [%rd11+24];
	ld.global.f32 	%f67, [%rd13+24];
	fma.rn.f32 	%f68, %f66, %f67, %f65;
	ld.global.f32 	%f69, [%rd11+28];
	ld.global.f32 	%f70, [%rd13+28];
	fma.rn.f32 	%f123, %f69, %f70, %f68;
	add.s32 	%r69, %r69, 16;
	add.s32 	%r68, %r68, 16;
	add.s32 	%r67, %r67, 16;
	setp.ne.s32 	%p9, %r69, 0;
	mov.u32 	%r71, %r8;
	@%p9 bra 	$L__BB1_7;
$L__BB1_8:
	setp.eq.s32 	%p10, %r6, 0;
	@%p10 bra 	$L__BB1_18;
	add.s32 	%r53, %r6, -1;
	setp.lt.u32 	%p11, %r53, 7;
	@%p11 bra 	$L__BB1_11;
	add.s32 	%r54, %r14, %r71;
	add.s32 	%r55, %r71, %r15;
	mul.wide.s32 	%rd14, %r54, 4;
	add.s64 	%rd15, %rd2, %rd14;
	ld.global.f32 	%f72, [%rd15];
	mul.wide.s32 	%rd16, %r55, 4;
	add.s64 	%rd17, %rd1, %rd16;
	ld.global.f32 	%f73, [%rd17];
	fma.rn.f32 	%f74, %f72, %f73, %f123;
	ld.global.f32 	%f75, [%rd15+4];
	ld.global.f32 	%f76, [%rd17+4];
	fma.rn.f32 	%f77, %f75, %f76, %f74;
	ld.global.f32 	%f78, [%rd15+8];
	ld.global.f32 	%f79, [%rd17+8];
	fma.rn.f32 	%f80, %f78, %f79, %f77;
	ld.global.f32 	%f81, [%rd15+12];
	ld.global.f32 	%f82, [%rd17+12];
	fma.rn.f32 	%f83, %f81, %f82, %f80;
	ld.global.f32 	%f84, [%rd15+16];
	ld.global.f32 	%f85, [%rd17+16];
	fma.rn.f32 	%f86, %f84, %f85, %f83;
	ld.global.f32 	%f87, [%rd15+20];
	ld.global.f32 	%f88, [%rd17+20];
	fma.rn.f32 	%f89, %f87, %f88, %f86;
	ld.global.f32 	%f90, [%rd15+24];
	ld.global.f32 	%f91, [%rd17+24];
	fma.rn.f32 	%f92, %f90, %f91, %f89;
	ld.global.f32 	%f93, [%rd15+28];
	ld.global.f32 	%f94, [%rd17+28];
	fma.rn.f32 	%f123, %f93, %f94, %f92;
	add.s32 	%r71, %r71, 8;
$L__BB1_11:
	setp.eq.s32 	%p12, %r7, 0;
	@%p12 bra 	$L__BB1_18;
	add.s32 	%r56, %r7, -1;
	setp.lt.u32 	%p13, %r56, 3;
	@%p13 bra 	$L__BB1_14;
	add.s32 	%r57, %r14, %r71;
	add.s32 	%r58, %r71, %r15;
	mul.wide.s32 	%rd18, %r57, 4;
	add.s64 	%rd19, %rd2, %rd18;
	ld.global.f32 	%f96, [%rd19];
	mul.wide.s32 	%rd20, %r58, 4;
	add.s64 	%rd21, %rd1, %rd20;
	ld.global.f32 	%f97, [%rd21];
	fma.rn.f32 	%f98, %f96, %f97, %f123;
	ld.global.f32 	%f99, [%rd19+4];
	ld.global.f32 	%f100, [%rd21+4];
	fma.rn.f32 	%f101, %f99, %f100, %f98;
	ld.global.f32 	%f102, [%rd19+8];
	ld.global.f32 	%f103, [%rd21+8];
	fma.rn.f32 	%f104, %f102, %f103, %f101;
	ld.global.f32 	%f105, [%rd19+12];
	ld.global.f32 	%f106, [%rd21+12];
	fma.rn.f32 	%f123, %f105, %f106, %f104;
	add.s32 	%r71, %r71, 4;
$L__BB1_14:
	setp.eq.s32 	%p14, %r9, 0;
	@%p14 bra 	$L__BB1_18;
	setp.eq.s32 	%p15, %r9, 1;
	add.s32 	%r59, %r14, %r71;
	add.s32 	%r60, %r71, %r15;
	mul.wide.s32 	%rd22, %r59, 4;
	add.s64 	%rd5, %rd2, %rd22;
	ld.global.f32 	%f107, [%rd5];
	mul.wide.s32 	%rd23, %r60, 4;
	add.s64 	%rd6, %rd1, %rd23;
	ld.global.f32 	%f108, [%rd6];
	fma.rn.f32 	%f123, %f107, %f108, %f123;
	@%p15 bra 	$L__BB1_18;
	setp.eq.s32 	%p16, %r9, 2;
	ld.global.f32 	%f109, [%rd5+4];
	ld.global.f32 	%f110, [%rd6+4];
	fma.rn.f32 	%f123, %f109, %f110, %f123;
	@%p16 bra 	$L__BB1_18;
	ld.global.f32 	%f111, [%rd5+8];
	ld.global.f32 	%f112, [%rd6+8];
	fma.rn.f32 	%f123, %f111, %f112, %f123;
$L__BB1_18:
	add.s32 	%r66, %r66, 1;
	setp.ne.s32 	%p17, %r66, %r32;
	@%p17 bra 	$L__BB1_5;
	add.f32 	%f124, %f124, %f123;
	add.s32 	%r65, %r65, 1;
	setp.ne.s32 	%p18, %r65, %r33;
	@%p18 bra 	$L__BB1_4;
$L__BB1_20:
	ld.param.u64 	%rd27, [_Z22convMultiChannelKernelPKfS0_Pfiiiii_param_2];
	mad.lo.s32 	%r61, %r3, %r45, %r3;
	add.s32 	%r62, %r61, %r41;
	mad.lo.s32 	%r63, %r62, %r4, %r62;
	add.s32 	%r64, %r63, %r1;
	cvta.to.global.u64 	%rd24, %rd27;
	mul.wide.s32 	%rd25, %r64, 4;
	add.s64 	%rd26, %rd24, %rd25;
	st.global.f32 	[%rd26], %f124;
$L__BB1_21:
	ret;

}
	// .globl	_Z16maxPoolingKernelPKfPfiiiiiii
.visible .entry _Z16maxPoolingKernelPKfPfiiiiiii(
	.param .u64 .ptr .align 1 _Z16maxPoolingKernelPKfPfiiiiiii_param_0,
	.param .u64 .ptr .align 1 _Z16maxPoolingKernelPKfPfiiiiiii_param_1,
	.param .u32 _Z16maxPoolingKernelPKfPfiiiiiii_param_2,
	.param .u32 _Z16maxPoolingKernelPKfPfiiiiiii_param_3,
	.param .u32 _Z16maxPoolingKernelPKfPfiiiiiii_param_4,
	.param .u32 _Z16maxPoolingKernelPKfPfiiiiiii_param_5,
	.param .u32 _Z16maxPoolingKernelPKfPfiiiiiii_param_6,
	.param .u32 _Z16maxPoolingKernelPKfPfiiiiiii_param_7,
	.param .u32 _Z16maxPoolingKernelPKfPfiiiiiii_param_8
)
{
	.reg .pred 	%p<110>;
	.reg .b32 	%r<88>;
	.reg .b32 	%f<148>;
	.reg .b64 	%rd<15>;

	ld.param.u64 	%rd7, [_Z16maxPoolingKernelPKfPfiiiiiii_param_0];
	ld.param.u64 	%rd6, [_Z16maxPoolingKernelPKfPfiiiiiii_param_1];
	ld.param.u32 	%r28, [_Z16maxPoolingKernelPKfPfiiiiiii_param_2];
	ld.param.u32 	%r29, [_Z16maxPoolingKernelPKfPfiiiiiii_param_3];
	ld.param.u32 	%r34, [_Z16maxPoolingKernelPKfPfiiiiiii_param_4];
	ld.param.u32 	%r31, [_Z16maxPoolingKernelPKfPfiiiiiii_param_5];
	ld.param.u32 	%r35, [_Z16maxPoolingKernelPKfPfiiiiiii_param_6];
	ld.param.u32 	%r32, [_Z16maxPoolingKernelPKfPfiiiiiii_param_7];
	ld.param.u32 	%r33, [_Z16maxPoolingKernelPKfPfiiiiiii_param_8];
	cvta.to.global.u64 	%rd1, %rd7;
	mov.u32 	%r36, %ctaid.x;
	mov.u32 	%r37, %ntid.x;
	mov.u32 	%r38, %tid.x;
	mad.lo.s32 	%r1, %r36, %r37, %r38;
	mov.u32 	%r39, %ctaid.y;
	mov.u32 	%r40, %ntid.y;
	mov.u32 	%r41, %tid.y;
	mad.lo.s32 	%r42, %r39, %r40, %r41;
	mov.u32 	%r43, %ctaid.z;
	mov.u32 	%r44, %ntid.z;
	mov.u32 	%r45, %tid.z;
	mad.lo.s32 	%r3, %r43, %r44, %r45;
	setp.ge.s32 	%p1, %r1, %r31;
	setp.ge.s32 	%p2, %r42, %r34;
	or.pred  	%p3, %p1, %p2;
	setp.ge.s32 	%p4, %r3, %r35;
	or.pred  	%p5, %p3, %p4;
	@%p5 bra 	$L__BB2_79;
	setp.lt.s32 	%p6, %r33, 1;
	mov.f32 	%f110, 0fFF7FFFFF;
	@%p6 bra 	$L__BB2_78;
	mul.lo.s32 	%r4, %r32, %r1;
	mul.lo.s32 	%r5, %r32, %r42;
	mul.lo.s32 	%r6, %r28, %r3;
	and.b32  	%r7, %r33, 15;
	add.s32 	%r8, %r7, -1;
	and.b32  	%r9, %r33, 7;
	add.s32 	%r10, %r9, -1;
	and.b32  	%r11, %r33, 2147483632;
	and.b32  	%r12, %r33, 3;
	mov.f32 	%f110, 0fFF7FFFFF;
	mov.b32 	%r83, 0;
$L__BB2_3:
	setp.lt.u32 	%p7, %r33, 16;
	add.s32 	%r14, %r83, %r5;
	add.s32 	%r48, %r14, %r6;
	mul.lo.s32 	%r15, %r48, %r29;
	mov.b32 	%r86, 0;
	@%p7 bra 	$L__BB2_38;
	mov.b32 	%r84, 0;
$L__BB2_5:
	.pragma "nounroll";
	setp.ge.s32 	%p8, %r14, %r28;
	add.s32 	%r17, %r84, %r4;
	setp.ge.s32 	%p9, %r17, %r29;
	add.s32 	%r50, %r17, %r15;
	mul.wide.s32 	%rd8, %r50, 4;
	add.s64 	%rd2, %rd1, %rd8;
	or.pred  	%p10, %p9, %p8;
	@%p10 bra 	$L__BB2_7;
	ld.global.f32 	%f75, [%rd2];
	max.f32 	%f110, %f110, %f75;
$L__BB2_7:
	add.s32 	%r51, %r17, 1;
	setp.ge.s32 	%p12, %r51, %r29;
	or.pred  	%p13, %p12, %p8;
	@%p13 bra 	$L__BB2_9;
	ld.global.f32 	%f76, [%rd2+4];
	max.f32 	%f110, %f110, %f76;
$L__BB2_9:
	add.s32 	%r52, %r17, 2;
	setp.ge.s32 	%p15, %r52, %r29;
	or.pred  	%p16, %p15, %p8;
	@%p16 bra 	$L__BB2_11;
	ld.global.f32 	%f77, [%rd2+8];
	max.f32 	%f110, %f110, %f77;
$L__BB2_11:
	add.s32 	%r53, %r17, 3;
	setp.ge.s32 	%p18, %r53, %r29;
	or.pred  	%p19, %p18, %p8;
	@%p19 bra 	$L__BB2_13;
	ld.global.f32 	%f78, [%rd2+12];
	max.f32 	%f110, %f110, %f78;
$L__BB2_13:
	add.s32 	%r54, %r17, 4;
	setp.ge.s32 	%p21, %r54, %r29;
	or.pred  	%p22, %p21, %p8;
	@%p22 bra 	$L__BB2_15;
	ld.global.f32 	%f79, [%rd2+16];
	max.f32 	%f110, %f110, %f79;
$L__BB2_15:
	add.s32 	%r55, %r17, 5;
	setp.ge.s32 	%p24, %r55, %r29;
	or.pred  	%p25, %p24, %p8;
	@%p25 bra 	$L__BB2_17;
	ld.global.f32 	%f80, [%rd2+20];
	max.f32 	%f110, %f110, %f80;
$L__BB2_17:
	add.s32 	%r56, %r17, 6;
	setp.ge.s32 	%p27, %r56, %r29;
	or.pred  	%p28, %p27, %p8;
	@%p28 bra 	$L__BB2_19;
	ld.global.f32 	%f81, [%rd2+24];
	max.f32 	%f110, %f110, %f81;
$L__BB2_19:
	add.s32 	%r57, %r17, 7;
	setp.ge.s32 	%p30, %r57, %r29;
	or.pred  	%p31, %p30, %p8;
	@%p31 bra 	$L__BB2_21;
	ld.global.f32 	%f82, [%rd2+28];
	max.f32 	%f110, %f110, %f82;
$L__BB2_21:
	add.s32 	%r58, %r17, 8;
	setp.ge.s32 	%p33, %r58, %r29;
	or.pred  	%p34, %p33, %p8;
	@%p34 bra 	$L__BB2_23;
	ld.global.f32 	%f83, [%rd2+32];
	max.f32 	%f110, %f110, %f83;
$L__BB2_23:
	add.s32 	%r59, %r17, 9;
	setp.ge.s32 	%p36, %r59, %r29;
	or.pred  	%p37, %p36, %p8;
	@%p37 bra 	$L__BB2_25;
	ld.global.f32 	%f84, [%rd2+36];
	max.f32 	%f110, %f110, %f84;
$L__BB2_25:
	add.s32 	%r60, %r17, 10;
	setp.ge.s32 	%p39, %r60, %r29;
	or.pred  	%p40, %p39, %p8;
	@%p40 bra 	$L__BB2_27;
	ld.global.f32 	%f85, [%rd2+40];
	max.f32 	%f110, %f110, %f85;
$L__BB2_27:
	add.s32 	%r61, %r17, 11;
	setp.ge.s32 	%p42, %r61, %r29;
	or.pred  	%p43, %p42, %p8;
	@%p43 bra 	$L__BB2_29;
	ld.global.f32 	%f86, [%rd2+44];
	max.f32 	%f110, %f110, %f86;
$L__BB2_29:
	add.s32 	%r62, %r17, 12;
	setp.ge.s32 	%p45, %r62, %r29;
	or.pred  	%p46, %p45, %p8;
	@%p46 bra 	$L__BB2_31;
	ld.global.f32 	%f87, [%rd2+48];
	max.f32 	%f110, %f110, %f87;
$L__BB2_31:
	add.s32 	%r63, %r17, 13;
	setp.ge.s32 	%p48, %r63, %r29;
	or.pred  	%p49, %p48, %p8;
	@%p49 bra 	$L__BB2_33;
	ld.global.f32 	%f88, [%rd2+52];
	max.f32 	%f110, %f110, %f88;
$L__BB2_33:
	add.s32 	%r64, %r17, 14;
	setp.ge.s32 	%p51, %r64, %r29;
	or.pred  	%p52, %p51, %p8;
	@%p52 bra 	$L__BB2_35;
	ld.global.f32 	%f89, [%rd2+56];
	max.f32 	%f110, %f110, %f89;
$L__BB2_35:
	add.s32 	%r65, %r17, 15;
	setp.ge.s32 	%p54, %r65, %r29;
	or.pred  	%p55, %p54, %p8;
	@%p55 bra 	$L__BB2_37;
	ld.global.f32 	%f90, [%rd2+60];
	max.f32 	%f110, %f110, %f90;
$L__BB2_37:
	add.s32 	%r84, %r84, 16;
	setp.ne.s32 	%p56, %r84, %r11;
	mov.u32 	%r86, %r11;
	@%p56 bra 	$L__BB2_5;
$L__BB2_38:
	setp.eq.s32 	%p57, %r7, 0;
	@%p57 bra 	$L__BB2_77;
	setp.lt.u32 	%p58, %r8, 7;
	@%p58 bra 	$L__BB2_57;
	setp.ge.s32 	%p59, %r14, %r28;
	add.s32 	%r20, %r86, %r4;
	setp.ge.s32 	%p60, %r20, %r29;
	add.s32 	%r66, %r20, %r15;
	mul.wide.s32 	%rd9, %r66, 4;
	add.s64 	%rd3, %rd1, %rd9;
	or.pred  	%p61, %p60, %p59;
	@%p61 bra 	$L__BB2_42;
	ld.global.f32 	%f92, [%rd3];
	max.f32 	%f110, %f110, %f92;
$L__BB2_42:
	add.s32 	%r67, %r20, 1;
	setp.ge.s32 	%p63, %r67, %r29;
	or.pred  	%p64, %p63, %p59;
	@%p64 bra 	$L__BB2_44;
	ld.global.f32 	%f93, [%rd3+4];
	max.f32 	%f110, %f110, %f93;
$L__BB2_44:
	add.s32 	%r68, %r20, 2;
	setp.ge.s32 	%p66, %r68, %r29;
	or.pred  	%p67, %p66, %p59;
	@%p67 bra 	$L__BB2_46;
	ld.global.f32 	%f94, [%rd3+8];
	max.f32 	%f110, %f110, %f94;
$L__BB2_46:
	add.s32 	%r69, %r20, 3;
	setp.ge.s32 	%p69, %r69, %r29;
	or.pred  	%p70, %p69, %p59;
	@%p70 bra 	$L__BB2_48;
	ld.global.f32 	%f95, [%rd3+12];
	max.f32 	%f110, %f110, %f95;
$L__BB2_48:
	add.s32 	%r70, %r20, 4;
	setp.ge.s32 	%p72, %r70, %r29;
	or.pred  	%p73, %p72, %p59;
	@%p73 bra 	$L__BB2_50;
	ld.global.f32 	%f96, [%rd3+16];
	max.f32 	%f110, %f110, %f96;
$L__BB2_50:
	add.s32 	%r71, %r20, 5;
	setp.ge.s32 	%p75, %r71, %r29;
	or.pred  	%p76, %p75, %p59;
	@%p76 bra 	$L__BB2_52;
	ld.global.f32 	%f97, [%rd3+20];
	max.f32 	%f110, %f110, %f97;
$L__BB2_52:
	add.s32 	%r72, %r20, 6;
	setp.ge.s32 	%p78, %r72, %r29;
	or.pred  	%p79, %p78, %p59;
	@%p79 bra 	$L__BB2_54;
	ld.global.f32 	%f98, [%rd3+24];
	max.f32 	%f110, %f110, %f98;
$L__BB2_54:
	add.s32 	%r73, %r20, 7;
	setp.ge.s32 	%p81, %r73, %r29;
	or.pred  	%p82, %p81, %p59;
	@%p82 bra 	$L__BB2_56;
	ld.global.f32 	%f99, [%rd3+28];
	max.f32 	%f110, %f110, %f99;
$L__BB2_56:
	add.s32 	%r86, %r86, 8;
$L__BB2_57:
	setp.eq.s32 	%p83, %r9, 0;
	@%p83 bra 	$L__BB2_77;
	setp.lt.u32 	%p84, %r10, 3;
	@%p84 bra 	$L__BB2_68;
	setp.ge.s32 	%p85, %r14, %r28;
	add.s32 	%r23, %r86, %r4;
	setp.ge.s32 	%p86, %r23, %r29;
	add.s32 	%r74, %r23, %r15;
	mul.wide.s32 	%rd10, %r74, 4;
	add.s64 	%rd4, %rd1, %rd10;
	or.pred  	%p87, %p86, %p85;
	@%p87 bra 	$L__BB2_61;
	ld.global.f32 	%f101, [%rd4];
	max.f32 	%f110, %f110, %f101;
$L__BB2_61:
	add.s32 	%r75, %r23, 1;
	setp.ge.s32 	%p89, %r75, %r29;
	or.pred  	%p90, %p89, %p85;
	@%p90 bra 	$L__BB2_63;
	ld.global.f32 	%f102, [%rd4+4];
	max.f32 	%f110, %f110, %f102;
$L__BB2_63:
	add.s32 	%r76, %r23, 2;
	setp.ge.s32 	%p92, %r76, %r29;
	or.pred  	%p93, %p92, %p85;
	@%p93 bra 	$L__BB2_65;
	ld.global.f32 	%f103, [%rd4+8];
	max.f32 	%f110, %f110, %f103;
$L__BB2_65:
	add.s32 	%r77, %r23, 3;
	setp.ge.s32 	%p95, %r77, %r29;
	or.pred  	%p96, %p95, %p85;
	@%p96 bra 	$L__BB2_67;
	ld.global.f32 	%f104, [%rd4+12];
	max.f32 	%f110, %f110, %f104;
$L__BB2_67:
	add.s32 	%r86, %r86, 4;
$L__BB2_68:
	setp.eq.s32 	%p97, %r12, 0;
	@%p97 bra 	$L__BB2_77;
	setp.ge.s32 	%p98, %r14, %r28;
	add.s32 	%r26, %r86, %r4;
	setp.ge.s32 	%p99, %r26, %r29;
	add.s32 	%r78, %r26, %r15;
	mul.wide.s32 	%rd11, %r78, 4;
	add.s64 	%rd5, %rd1, %rd11;
	or.pred  	%p100, %p99, %p98;
	@%p100 bra 	$L__BB2_71;
	ld.global.f32 	%f105, [%rd5];
	max.f32 	%f110, %f110, %f105;
$L__BB2_71:
	setp.eq.s32 	%p101, %r12, 1;
	@%p101 bra 	$L__BB2_77;
	add.s32 	%r79, %r26, 1;
	setp.ge.s32 	%p103, %r79, %r29;
	or.pred  	%p104, %p103, %p98;
	@%p104 bra 	$L__BB2_74;
	ld.global.f32 	%f106, [%rd5+4];
	max.f32 	%f110, %f110, %f106;
$L__BB2_74:
	setp.eq.s32 	%p105, %r12, 2;
	@%p105 bra 	$L__BB2_77;
	add.s32 	%r80, %r26, 2;
	setp.ge.s32 	%p107, %r80, %r29;
	or.pred  	%p108, %p107, %p98;
	@%p108 bra 	$L__BB2_77;
	ld.global.f32 	%f107, [%rd5+8];
	max.f32 	%f110, %f110, %f107;
$L__BB2_77:
	add.s32 	%r83, %r83, 1;
	setp.ne.s32 	%p109, %r83, %r33;
	@%p109 bra 	$L__BB2_3;
$L__BB2_78:
	mad.lo.s32 	%r81, %r34, %r3, %r42;
	mad.lo.s32 	%r82, %r81, %r31, %r1;
	cvta.to.global.u64 	%rd12, %rd6;
	mul.wide.s32 	%rd13, %r82, 4;
	add.s64 	%rd14, %rd12, %rd13;
	st.global.f32 	[%rd14], %f110;
$L__BB2_79:
	ret;

}
	// .globl	_Z10reluKernelPfi
.visible .entry _Z10reluKernelPfi(
	.param .u64 .ptr .align 1 _Z10reluKernelPfi_param_0,
	.param .u32 _Z10reluKernelPfi_param_1
)
{
	.reg .pred 	%p<2>;
	.reg .b32 	%r<6>;
	.reg .b32 	%f<3>;
	.reg .b64 	%rd<5>;

	ld.param.u64 	%rd1, [_Z10reluKernelPfi_param_0];
	ld.param.u32 	%r2, [_Z10reluKernelPfi_param_1];
	mov.u32 	%r3, %ctaid.x;
	mov.u32 	%r4, %ntid.x;
	mov.u32 	%r5, %tid.x;
	mad.lo.s32 	%r1, %r3, %r4, %r5;
	setp.ge.s32 	%p1, %r1, %r2;
	@%p1 bra 	$L__BB3_2;
	cvta.to.global.u64 	%rd2, %rd1;
	mul.wide.s32 	%rd3, %r1, 4;
	add.s64 	%rd4, %rd2, %rd3;
	ld.global.f32 	%f1, [%rd4];
	max.f32 	%f2, %f1, 0f00000000;
	st.global.f32 	[%rd4], %f2;
$L__BB3_2:
	ret;

}
	// .globl	_Z13softmaxKernelPfS_i
.visible .entry _Z13softmaxKernelPfS_i(
	.param .u64 .ptr .align 1 _Z13softmaxKernelPfS_i_param_0,
	.param .u64 .ptr .align 1 _Z13softmaxKernelPfS_i_param_1,
	.param .u32 _Z13softmaxKernelPfS_i_param_2
)
{
	.reg .pred 	%p<50>;
	.reg .b32 	%r<67>;
	.reg .b32 	%f<181>;
	.reg .b64 	%rd<22>;

	ld.param.u64 	%rd9, [_Z13softmaxKernelPfS_i_param_0];
	ld.param.u64 	%rd8, [_Z13softmaxKernelPfS_i_param_1];
	ld.param.u32 	%r38, [_Z13softmaxKernelPfS_i_param_2];
	cvta.to.global.u64 	%rd1, %rd9;
	mov.u32 	%r1, %tid.x;
	setp.lt.s32 	%p1, %r38, 1;
	mov.f32 	%f171, 0fFF7FFFFF;
	@%p1 bra 	$L__BB4_13;
	and.b32  	%r2, %r38, 15;
	setp.lt.u32 	%p2, %r38, 16;
	mov.f32 	%f171, 0fFF7FFFFF;
	mov.b32 	%r57, 0;
	@%p2 bra 	$L__BB4_4;
	and.b32  	%r57, %r38, 2147483632;
	neg.s32 	%r55, %r57;
	add.s64 	%rd20, %rd1, 32;
	mov.f32 	%f171, 0fFF7FFFFF;
$L__BB4_3:
	.pragma "nounroll";
	ld.global.f32 	%f31, [%rd20+-32];
	setp.gt.f32 	%p3, %f31, %f171;
	selp.f32 	%f32, %f31, %f171, %p3;
	ld.global.f32 	%f33, [%rd20+-28];
	setp.gt.f32 	%p4, %f33, %f32;
	selp.f32 	%f34, %f33, %f32, %p4;
	ld.global.f32 	%f35, [%rd20+-24];
	setp.gt.f32 	%p5, %f35, %f34;
	selp.f32 	%f36, %f35, %f34, %p5;
	ld.global.f32 	%f37, [%rd20+-20];
	setp.gt.f32 	%p6, %f37, %f36;
	selp.f32 	%f38, %f37, %f36, %p6;
	ld.global.f32 	%f39, [%rd20+-16];
	setp.gt.f32 	%p7, %f39, %f38;
	selp.f32 	%f40, %f39, %f38, %p7;
	ld.global.f32 	%f41, [%rd20+-12];
	setp.gt.f32 	%p8, %f41, %f40;
	selp.f32 	%f42, %f41, %f40, %p8;
	ld.global.f32 	%f43, [%rd20+-8];
	setp.gt.f32 	%p9, %f43, %f42;
	selp.f32 	%f44, %f43, %f42, %p9;
	ld.global.f32 	%f45, [%rd20+-4];
	setp.gt.f32 	%p10, %f45, %f44;
	selp.f32 	%f46, %f45, %f44, %p10;
	ld.global.f32 	%f47, [%rd20];
	setp.gt.f32 	%p11, %f47, %f46;
	selp.f32 	%f48, %f47, %f46, %p11;
	ld.global.f32 	%f49, [%rd20+4];
	setp.gt.f32 	%p12, %f49, %f48;
	selp.f32 	%f50, %f49, %f48, %p12;
	ld.global.f32 	%f51, [%rd20+8];
	setp.gt.f32 	%p13, %f51, %f50;
	selp.f32 	%f52, %f51, %f50, %p13;
	ld.global.f32 	%f53, [%rd20+12];
	setp.gt.f32 	%p14, %f53, %f52;
	selp.f32 	%f54, %f53, %f52, %p14;
	ld.global.f32 	%f55, [%rd20+16];
	setp.gt.f32 	%p15, %f55, %f54;
	selp.f32 	%f56, %f55, %f54, %p15;
	ld.global.f32 	%f57, [%rd20+20];
	setp.gt.f32 	%p16, %f57, %f56;
	selp.f32 	%f58, %f57, %f56, %p16;
	ld.global.f32 	%f59, [%rd20+24];
	setp.gt.f32 	%p17, %f59, %f58;
	selp.f32 	%f60, %f59, %f58, %p17;
	ld.global.f32 	%f61, [%rd20+28];
	setp.gt.f32 	%p18, %f61, %f60;
	selp.f32 	%f171, %f61, %f60, %p18;
	add.s32 	%r55, %r55, 16;
	add.s64 	%rd20, %rd20, 64;
	setp.ne.s32 	%p19, %r55, 0;
	@%p19 bra 	$L__BB4_3;
$L__BB4_4:
	setp.eq.s32 	%p20, %r2, 0;
	@%p20 bra 	$L__BB4_13;
	and.b32  	%r8, %r38, 7;
	setp.lt.u32 	%p21, %r2, 8;
	@%p21 bra 	$L__BB4_7;
	mul.wide.u32 	%rd10, %r57, 4;
	add.s64 	%rd11, %rd1, %rd10;
	ld.global.f32 	%f63, [%rd11];
	setp.gt.f32 	%p22, %f63, %f171;
	selp.f32 	%f64, %f63, %f171, %p22;
	ld.global.f32 	%f65, [%rd11+4];
	setp.gt.f32 	%p23, %f65, %f64;
	selp.f32 	%f66, %f65, %f64, %p23;
	ld.global.f32 	%f67, [%rd11+8];
	setp.gt.f32 	%p24, %f67, %f66;
	selp.f32 	%f68, %f67, %f66, %p24;
	ld.global.f32 	%f69, [%rd11+12];
	setp.gt.f32 	%p25, %f69, %f68;
	selp.f32 	%f70, %f69, %f68, %p25;
	ld.global.f32 	%f71, [%rd11+16];
	setp.gt.f32 	%p26, %f71, %f70;
	selp.f32 	%f72, %f71, %f70, %p26;
	ld.global.f32 	%f73, [%rd11+20];
	setp.gt.f32 	%p27, %f73, %f72;
	selp.f32 	%f74, %f73, %f72, %p27;
	ld.global.f32 	%f75, [%rd11+24];
	setp.gt.f32 	%p28, %f75, %f74;
	selp.f32 	%f76, %f75, %f74, %p28;
	ld.global.f32 	%f77, [%rd11+28];
	setp.gt.f32 	%p29, %f77, %f76;
	selp.f32 	%f171, %f77, %f76, %p29;
	add.s32 	%r57, %r57, 8;
$L__BB4_7:
	setp.eq.s32 	%p30, %r8, 0;
	@%p30 bra 	$L__BB4_13;
	and.b32  	%r11, %r38, 3;
	setp.lt.u32 	%p31, %r8, 4;
	@%p31 bra 	$L__BB4_10;
	mul.wide.u32 	%rd12, %r57, 4;
	add.s64 	%rd13, %rd1, %rd12;
	ld.global.f32 	%f79, [%rd13];
	setp.gt.f32 	%p32, %f79, %f171;
	selp.f32 	%f80, %f79, %f171, %p32;
	ld.global.f32 	%f81, [%rd13+4];
	setp.gt.f32 	%p33, %f81, %f80;
	selp.f32 	%f82, %f81, %f80, %p33;
	ld.global.f32 	%f83, [%rd13+8];
	setp.gt.f32 	%p34, %f83, %f82;
	selp.f32 	%f84, %f83, %f82, %p34;
	ld.global.f32 	%f85, [%rd13+12];
	setp.gt.f32 	%p35, %f85, %f84;
	selp.f32 	%f171, %f85, %f84, %p35;
	add.s32 	%r57, %r57, 4;
$L__BB4_10:
	setp.eq.s32 	%p36, %r11, 0;
	@%p36 bra 	$L__BB4_13;
	mul.wide.u32 	%rd14, %r57, 4;
	add.s64 	%rd21, %rd1, %rd14;
	neg.s32 	%r59, %r11;
$L__BB4_12:
	.pragma "nounroll";
	ld.global.f32 	%f86, [%rd21];
	setp.gt.f32 	%p37, %f86, %f171;
	selp.f32 	%f171, %f86, %f171, %p37;
	add.s64 	%rd21, %rd21, 4;
	add.s32 	%r59, %r59, 1;
	setp.ne.s32 	%p38, %r59, 0;
	@%p38 bra 	$L__BB4_12;
$L__BB4_13:
	setp.ge.s32 	%p39, %r1, %r38;
	shl.b32 	%r40, %r1, 2;
	mov.u32 	%r41, sharedData;
	add.s32 	%r17, %r41, %r40;
	@%p39 bra 	$L__BB4_15;
	mul.wide.u32 	%rd15, %r1, 4;
	add.s64 	%rd16, %rd1, %rd15;
	ld.global.f32 	%f87, [%rd16];
	sub.f32 	%f88, %f87, %f171;
	fma.rn.f32 	%f89, %f88, 0f3BBB989D, 0f3F000000;
	cvt.sat.f32.f32 	%f90, %f89;
	mov.f32 	%f91, 0f4B400001;
	mov.f32 	%f92, 0f437C0000;
	fma.rm.f32 	%f93, %f90, %f92, %f91;
	add.f32 	%f94, %f93, 0fCB40007F;
	neg.f32 	%f95, %f94;
	fma.rn.f32 	%f96, %f88, 0f3FB8AA3B, %f95;
	fma.rn.f32 	%f97, %f88, 0f32A57060, %f96;
	mov.b32 	%r42, %f93;
	shl.b32 	%r43, %r42, 23;
	mov.b32 	%f98, %r43;
	ex2.approx.ftz.f32 	%f99, %f97;
	mul.f32 	%f100, %f99, %f98;
	st.shared.f32 	[%r17], %f100;
$L__BB4_15:
	setp.lt.s32 	%p40, %r38, 1;
	bar.sync 	0;
	mov.f32 	%f180, 0f00000000;
	@%p40 bra 	$L__BB4_28;
	and.b32  	%r18, %r38, 15;
	setp.lt.u32 	%p41, %r38, 16;
	mov.f32 	%f180, 0f00000000;
	mov.b32 	%r63, 0;
	@%p41 bra 	$L__BB4_19;
	and.b32  	%r63, %r38, 2147483632;
	add.s32 	%r60, %r41, 32;
	neg.s32 	%r61, %r63;
	mov.f32 	%f180, 0f00000000;
$L__BB4_18:
	.pragma "nounroll";
	ld.shared.v4.f32 	{%f105, %f106, %f107, %f108}, [%r60+-32];
	add.f32 	%f109, %f180, %f105;
	add.f32 	%f110, %f109, %f106;
	add.f32 	%f111, %f110, %f107;
	add.f32 	%f112, %f111, %f108;
	ld.shared.v4.f32 	{%f113, %f114, %f115, %f116}, [%r60+-16];
	add.f32 	%f117, %f112, %f113;
	add.f32 	%f118, %f117, %f114;
	add.f32 	%f119, %f118, %f115;
	add.f32 	%f120, %f119, %f116;
	ld.shared.v4.f32 	{%f121, %f122, %f123, %f124}, [%r60];
	add.f32 	%f125, %f120, %f121;
	add.f32 	%f126, %f125, %f122;
	add.f32 	%f127, %f126, %f123;
	add.f32 	%f128, %f127, %f124;
	ld.shared.v4.f32 	{%f129, %f130, %f131, %f132}, [%r60+16];
	add.f32 	%f133, %f128, %f129;
	add.f32 	%f134, %f133, %f130;
	add.f32 	%f135, %f134, %f131;
	add.f32 	%f180, %f135, %f132;
	add.s32 	%r61, %r61, 16;
	add.s32 	%r60, %r60, 64;
	setp.ne.s32 	%p42, %r61, 0;
	@%p42 bra 	$L__BB4_18;
$L__BB4_19:
	setp.eq.s32 	%p43, %r18, 0;
	@%p43 bra 	$L__BB4_28;
	and.b32  	%r26, %r38, 7;
	setp.lt.u32 	%p44, %r18, 8;
	@%p44 bra 	$L__BB4_22;
	shl.b32 	%r47, %r63, 2;
	add.s32 	%r49, %r41, %r47;
	ld.shared.f32 	%f137, [%r49];
	add.f32 	%f138, %f180, %f137;
	ld.shared.f32 	%f139, [%r49+4];
	add.f32 	%f140, %f138, %f139;
	ld.shared.f32 	%f141, [%r49+8];
	add.f32 	%f142, %f140, %f141;
	ld.shared.f32 	%f143, [%r49+12];
	add.f32 	%f144, %f142, %f143;
	ld.shared.f32 	%f145, [%r49+16];
	add.f32 	%f146, %f144, %f145;
	ld.shared.f32 	%f147, [%r49+20];
	add.f32 	%f148, %f146, %f147;
	ld.shared.f32 	%f149, [%r49+24];
	add.f32 	%f150, %f148, %f149;
	ld.shared.f32 	%f151, [%r49+28];
	add.f32 	%f180, %f150, %f151;
	add.s32 	%r63, %r63, 8;
$L__BB4_22:
	setp.eq.s32 	%p45, %r26, 0;
	@%p45 bra 	$L__BB4_28;
	and.b32  	%r29, %r38, 3;
	setp.lt.u32 	%p46, %r26, 4;
	@%p46 bra 	$L__BB4_25;
	shl.b32 	%r50, %r63, 2;
	add.s32 	%r52, %r41, %r50;
	ld.shared.f32 	%f153, [%r52];
	add.f32 	%f154, %f180, %f153;
	ld.shared.f32 	%f155, [%r52+4];
	add.f32 	%f156, %f154, %f155;
	ld.shared.f32 	%f157, [%r52+8];
	add.f32 	%f158, %f156, %f157;
	ld.shared.f32 	%f159, [%r52+12];
	add.f32 	%f180, %f158, %f159;
	add.s32 	%r63, %r63, 4;
$L__BB4_25:
	setp.eq.s32 	%p47, %r29, 0;
	@%p47 bra 	$L__BB4_28;
	shl.b32 	%r53, %r63, 2;
	add.s32 	%r66, %r41, %r53;
	neg.s32 	%r65, %r29;
$L__BB4_27:
	.pragma "nounroll";
	ld.shared.f32 	%f160, [%r66];
	add.f32 	%f180, %f180, %f160;
	add.s32 	%r66, %r66, 4;
	add.s32 	%r65, %r65, 1;
	setp.ne.s32 	%p48, %r65, 0;
	@%p48 bra 	$L__BB4_27;
$L__BB4_28:
	setp.ge.s32 	%p49, %r1, %r38;
	@%p49 bra 	$L__BB4_30;
	ld.shared.f32 	%f161, [%r17];
	div.rn.f32 	%f162, %f161, %f180;
	cvta.to.global.u64 	%rd17, %rd8;
	mul.wide.u32 	%rd18, %r1, 4;
	add.s64 	%rd19, %rd17, %rd18;
	st.global.f32 	[%rd19], %f162;
$L__BB4_30:
	ret;

}
	// .globl	_ZN3cub18CUB_300001_SM_10006detail11EmptyKernelIvEEvv
.visible .entry _ZN3cub18CUB_300001_SM_10006detail11EmptyKernelIvEEvv()
{


	ret;

}


// ===== COMPILED SASS (sm_100) =====

	.target	sm_100

	.elftype	@"ET_EXEC"


//--------------------- .note.nv.tkinfo           --------------------------
	.section	.note.nv.tkinfo,"",@"SHT_NOTE"
	.sectionflags	@"SHF_NOTE_NV_TKINFO"
	.tkinfo
        /*0018*/ 	.word	0x00000002
        /*0030*/ 	.string	""
        /*0030*/ 	.string	"ptxas"
        /*0030*/ 	.string	"Cuda compilation tools, release 13.0, V13.0.88"
        /*0030*/ 	.string	"Build cuda_13.0.r13.0/compiler.36424714_0"
        /*0030*/ 	.string	"-arch sm_100 -m 64 "



//--------------------- .note.nv.cuinfo           --------------------------
	.section	.note.nv.cuinfo,"",@"SHT_NOTE"
	.sectionflags	@"SHF_NOTE_NV_CUINFO"
        /*0018*/ 	.short	0x0002
        /*001a*/ 	.short	0x0064
        /*001c*/ 	.short	0x0082
	.zero		2


//--------------------- .nv.info                  --------------------------
	.section	.nv.info,"",@"SHT_CUDA_INFO"
	.align	4


	//----- nvinfo : EIATTR_REGCOUNT
	.align		4
        /*0000*/ 	.byte	0x04, 0x2f
        /*0002*/ 	.short	(.L_46 - .L_45)
	.align		4
.L_45:
        /*0004*/ 	.word	index@(_Z15addBiasesKernelPfPKfiii)
        /*0008*/ 	.word	0x0000000c


	//----- nvinfo : EIATTR_FRAME_SIZE
	.align		4
.L_46:
        /*000c*/ 	.byte	0x04, 0x11
        /*000e*/ 	.short	(.L_48 - .L_47)
	.align		4
.L_47:
        /*0010*/ 	.word	index@(_Z15addBiasesKernelPfPKfiii)
        /*0014*/ 	.word	0x00000000


	//----- nvinfo : EIATTR_REGCOUNT
	.align		4
.L_48:
        /*0018*/ 	.byte	0x04, 0x2f
        /*001a*/ 	.short	(.L_50 - .L_49)
	.align		4
.L_49:
        /*001c*/ 	.word	index@(_Z22convMultiChannelKernelPKfS0_Pfiiiii)
        /*0020*/ 	.word	0x00000020


	//----- nvinfo : EIATTR_FRAME_SIZE
	.align		4
.L_50:
        /*0024*/ 	.byte	0x04, 0x11
        /*0026*/ 	.short	(.L_52 - .L_51)
	.align		4
.L_51:
        /*0028*/ 	.word	index@(_Z22convMultiChannelKernelPKfS0_Pfiiiii)
        /*002c*/ 	.word	0x00000000


	//----- nvinfo : EIATTR_REGCOUNT
	.align		4
.L_52:
        /*0030*/ 	.byte	0x04, 0x2f
        /*0032*/ 	.short	(.L_54 - .L_53)
	.align		4
.L_53:
        /*0034*/ 	.word	index@(_Z16maxPoolingKernelPKfPfiiiiiii)
        /*0038*/ 	.word	0x0000001a


	//----- nvinfo : EIATTR_FRAME_SIZE
	.align		4
.L_54:
        /*003c*/ 	.byte	0x04, 0x11
        /*003e*/ 	.short	(.L_56 - .L_55)
	.align		4
.L_55:
        /*0040*/ 	.word	index@(_Z16maxPoolingKernelPKfPfiiiiiii)
        /*0044*/ 	.word	0x00000000


	//----- nvinfo : EIATTR_REGCOUNT
	.align		4
.L_56:
        /*0048*/ 	.byte	0x04, 0x2f
        /*004a*/ 	.short	(.L_58 - .L_57)
	.align		4
.L_57:
        /*004c*/ 	.word	index@(_Z10reluKernelPfi)
        /*0050*/ 	.word	0x00000008


	//----- nvinfo : EIATTR_FRAME_SIZE
	.align		4
.L_58:
        /*0054*/ 	.byte	0x04, 0x11
        /*0056*/ 	.short	(.L_60 - .L_59)
	.align		4
.L_59:
        /*0058*/ 	.word	index@(_Z10reluKernelPfi)
        /*005c*/ 	.word	0x00000000


	//----- nvinfo : EIATTR_REGCOUNT
	.align		4
.L_60:
        /*0060*/ 	.byte	0x04, 0x2f
        /*0062*/ 	.short	(.L_62 - .L_61)
	.align		4
.L_61:
        /*0064*/ 	.word	index@(_Z13softmaxKernelPfS_i)
        /*0068*/ 	.word	0x00000020


	//----- nvinfo : EIATTR_FRAME_SIZE
	.align		4
.L_62:
        /*006c*/ 	.byte	0x04, 0x11
        /*006e*/ 	.short	(.L_64 - .L_63)
	.align		4
.L_63:
        /*0070*/ 	.word	index@($__internal_0_$__cuda_sm3x_div_rn_noftz_f32_slowpath)
        /*0074*/ 	.word	0x00000000


	//----- nvinfo : EIATTR_FRAME_SIZE
	.align		4
.L_64:
        /*0078*/ 	.byte	0x04, 0x11
        /*007a*/ 	.short	(.L_66 - .L_65)
	.align		4
.L_65:
        /*007c*/ 	.word	index@(_Z13softmaxKernelPfS_i)
        /*0080*/ 	.word	0x00000000


	//----- nvinfo : EIATTR_REGCOUNT
	.align		4
.L_66:
        /*0084*/ 	.byte	0x04, 0x2f
        /*0086*/ 	.short	(.L_68 - .L_67)
	.align		4
.L_67:
        /*0088*/ 	.word	index@(_ZN3cub18CUB_300001_SM_10006detail11EmptyKernelIvEEvv)
        /*008c*/ 	.word	0x00000004


	//----- nvinfo : EIATTR_FRAME_SIZE
	.align		4
.L_68:
        /*0090*/ 	.byte	0x04, 0x11
        /*0092*/ 	.short	(.L_70 - .L_69)
	.align		4
.L_69:
        /*0094*/ 	.word	index@(_ZN3cub18CUB_300001_SM_10006detail11EmptyKernelIvEEvv)
        /*0098*/ 	.word	0x00000000


	//----- nvinfo : EIATTR_MIN_STACK_SIZE
	.align		4
.L_70:
        /*009c*/ 	.byte	0x04, 0x12
        /*009e*/ 	.short	(.L_72 - .L_71)
	.align		4
.L_71:
        /*00a0*/ 	.word	index@(_ZN3cub18CUB_300001_SM_10006detail11EmptyKernelIvEEvv)
        /*00a4*/ 	.word	0x00000000


	//----- nvinfo : EIATTR_MIN_STACK_SIZE
	.align		4
.L_72:
        /*00a8*/ 	.byte	0x04, 0x12
        /*00aa*/ 	.short	(.L_74 - .L_73)
	.align		4
.L_73:
        /*00ac*/ 	.word	index@(_Z13softmaxKernelPfS_i)
        /*00b0*/ 	.word	0x00000000


	//----- nvinfo : EIATTR_MIN_STACK_SIZE
	.align		4
.L_74:
        /*00b4*/ 	.byte	0x04, 0x12
        /*00b6*/ 	.short	(.L_76 - .L_75)
	.align		4
.L_75:
        /*00b8*/ 	.word	index@(_Z10reluKernelPfi)
        /*00bc*/ 	.word	0x00000000


	//----- nvinfo : EIATTR_MIN_STACK_SIZE
	.align		4
.L_76:
        /*00c0*/ 	.byte	0x04, 0x12
        /*00c2*/ 	.short	(.L_78 - .L_77)
	.align		4
.L_77:
        /*00c4*/ 	.word	index@(_Z16maxPoolingKernelPKfPfiiiiiii)
        /*00c8*/ 	.word	0x00000000


	//----- nvinfo : EIATTR_MIN_STACK_SIZE
	.align		4
.L_78:
        /*00cc*/ 	.byte	0x04, 0x12
        /*00ce*/ 	.short	(.L_80 - .L_79)
	.align		4
.L_79:
        /*00d0*/ 	.word	index@(_Z22convMultiChannelKernelPKfS0_Pfiiiii)
        /*00d4*/ 	.word	0x00000000


	//----- nvinfo : EIATTR_MIN_STACK_SIZE
	.align		4
.L_80:
        /*00d8*/ 	.byte	0x04, 0x12
        /*00da*/ 	.short	(.L_82 - .L_81)
	.align		4
.L_81:
        /*00dc*/ 	.word	index@(_Z15addBiasesKernelPfPKfiii)
        /*00e0*/ 	.word	0x00000000
.L_82:


//--------------------- .nv.compat                --------------------------
	.section	.nv.compat,"",@"SHT_CUDA_COMPAT_INFO"
	.align	4
        /*0000*/ 	.byte	0x02, 0x09, 0x00, 0x00, 0x02, 0x02, 0x01, 0x00, 0x02, 0x05, 0x05, 0x00, 0x03, 0x07, 0x01, 0x01
        /*0010*/ 	.byte	0x02, 0x03, 0x00, 0x00, 0x02, 0x06, 0x01, 0x00, 0x04, 0x0b, 0x08, 0x00, 0x01, 0x00, 0x00, 0x00
        /*0020*/ 	.byte	0x00, 0x00, 0x00, 0x00


//--------------------- .nv.info._ZN3cub18CUB_300001_SM_10006detail11EmptyKernelIvEEvv --------------------------
	.section	.nv.info._ZN3cub18CUB_300001_SM_10006detail11EmptyKernelIvEEvv,"",@"SHT_CUDA_INFO"
	.sectionflags	@""
	.align	4


	//----- nvinfo : EIATTR_CUDA_API_VERSION
	.align		4
        /*0000*/ 	.byte	0x04, 0x37
        /*0002*/ 	.short	(.L_84 - .L_83)
.L_83:
        /*0004*/ 	.word	0x00000082


	//----- nvinfo : EIATTR_SPARSE_MMA_MASK
	.align		4
.L_84:
        /*0008*/ 	.byte	0x03, 0x50
        /*000a*/ 	.short	0x0000


	//----- nvinfo : EIATTR_MAXREG_COUNT
	.align		4
        /*000c*/ 	.byte	0x03, 0x1b
        /*000e*/ 	.short	0x00ff


	//----- nvinfo : EIATTR_MERCURY_ISA_VERSION
	.align		4
        /*0010*/ 	.byte	0x03, 0x5f
        /*0012*/ 	.short	0x0101


	//----- nvinfo : EIATTR_VRC_CTA_INIT_COUNT
	.align		4
        /*0014*/ 	.byte	0x02, 0x4a
	.zero		1
	.zero		1


	//----- nvinfo : EIATTR_EXIT_INSTR_OFFSETS
	.align		4
        /*0018*/ 	.byte	0x04, 0x1c
        /*001a*/ 	.short	(.L_86 - .L_85)


	//   ....[0]....
.L_85:
        /*001c*/ 	.word	0x00000010


	//----- nvinfo : EIATTR_SW_WAR
	.align		4
.L_86:
        /*0020*/ 	.byte	0x04, 0x36
        /*0022*/ 	.short	(.L_88 - .L_87)
.L_87:
        /*0024*/ 	.word	0x00000008
.L_88:


//--------------------- .nv.info._Z13softmaxKernelPfS_i --------------------------
	.section	.nv.info._Z13softmaxKernelPfS_i,"",@"SHT_CUDA_INFO"
	.sectionflags	@""
	.align	4


	//----- nvinfo : EIATTR_CUDA_API_VERSION
	.align		4
        /*0000*/ 	.byte	0x04, 0x37
        /*0002*/ 	.short	(.L_90 - .L_89)
.L_89:
        /*0004*/ 	.word	0x00000082


	//----- nvinfo : EIATTR_KPARAM_INFO
	.align		4
.L_90:
        /*0008*/ 	.byte	0x04, 0x17
        /*000a*/ 	.short	(.L_92 - .L_91)
.L_91:
        /*000c*/ 	.word	0x00000000
        /*0010*/ 	.short	0x0002
        /*0012*/ 	.short	0x0010
        /*0014*/ 	.byte	0x00, 0xf0, 0x11, 0x00


	//----- nvinfo : EIATTR_KPARAM_INFO
	.align		4
.L_92:
        /*0018*/ 	.byte	0x04, 0x17
        /*001a*/ 	.short	(.L_94 - .L_93)
.L_93:
        /*001c*/ 	.word	0x00000000
        /*0020*/ 	.short	0x0001
        /*0022*/ 	.short	0x0008
        /*0024*/ 	.byte	0x00, 0xf5, 0x21, 0x00


	//----- nvinfo : EIATTR_KPARAM_INFO
	.align		4
.L_94:
        /*0028*/ 	.byte	0x04, 0x17
        /*002a*/ 	.short	(.L_96 - .L_95)
.L_95:
        /*002c*/ 	.word	0x00000000
        /*0030*/ 	.short	0x0000
        /*0032*/ 	.short	0x0000
        /*0034*/ 	.byte	0x00, 0xf5, 0x21, 0x00


	//----- nvinfo : EIATTR_SPARSE_MMA_MASK
	.align		4
.L_96:
        /*0038*/ 	.byte	0x03, 0x50
        /*003a*/ 	.short	0x0000


	//----- nvinfo : EIATTR_MAXREG_COUNT
	.align		4
        /*003c*/ 	.byte	0x03, 0x1b
        /*003e*/ 	.short	0x00ff


	//----- nvinfo : EIATTR_NUM_BARRIERS
	.align		4
        /*0040*/ 	.byte	0x02, 0x4c
        /*0042*/ 	.byte	0x01
	.zero		1


	//----- nvinfo : EIATTR_MERCURY_ISA_VERSION
	.align		4
        /*0044*/ 	.byte	0x03, 0x5f
        /*0046*/ 	.short	0x0101


	//----- nvinfo : EIATTR_VRC_CTA_INIT_COUNT
	.align		4
        /*0048*/ 	.byte	0x02, 0x4a
	.zero		1
	.zero		1


	//----- nvinfo : EIATTR_EXIT_INSTR_OFFSETS
	.align		4
        /*004c*/ 	.byte	0x04, 0x1c
        /*004e*/ 	.short	(.L_98 - .L_97)


	//   ....[0]....
.L_97:
        /*0050*/ 	.word	0x00000ea0


	//   ....[1]....
        /*0054*/ 	.word	0x00000fc0


	//----- nvinfo : EIATTR_CRS_STACK_SIZE
	.align		4
.L_98:
        /*0058*/ 	.byte	0x04, 0x1e
        /*005a*/ 	.short	(.L_100 - .L_99)
.L_99:
        /*005c*/ 	.word	0x00000000


	//----- nvinfo : EIATTR_CBANK_PARAM_SIZE
	.align		4
.L_100:
        /*0060*/ 	.byte	0x03, 0x19
        /*0062*/ 	.short	0x0014


	//----- nvinfo : EIATTR_PARAM_CBANK
	.align		4
        /*0064*/ 	.byte	0x04, 0x0a
        /*0066*/ 	.short	(.L_102 - .L_101)
	.align		4
.L_101:
        /*0068*/ 	.word	index@(.nv.constant0._Z13softmaxKernelPfS_i)
        /*006c*/ 	.short	0x0380
        /*006e*/ 	.short	0x0014


	//----- nvinfo : EIATTR_SW_WAR
	.align		4
.L_102:
        /*0070*/ 	.byte	0x04, 0x36
        /*0072*/ 	.short	(.L_104 - .L_103)
.L_103:
        /*0074*/ 	.word	0x00000008
.L_104:


//--------------------- .nv.info._Z10reluKernelPfi --------------------------
	.section	.nv.info._Z10reluKernelPfi,"",@"SHT_CUDA_INFO"
	.sectionflags	@""
	.align	4


	//----- nvinfo : EIATTR_CUDA_API_VERSION
	.align		4
        /*0000*/ 	.byte	0x04, 0x37
        /*0002*/ 	.short	(.L_106 - .L_105)
.L_105:
        /*0004*/ 	.word	0x00000082


	//----- nvinfo : EIATTR_KPARAM_INFO
	.align		4
.L_106:
        /*0008*/ 	.byte	0x04, 0x17
        /*000a*/ 	.short	(.L_108 - .L_107)
.L_107:
        /*000c*/ 	.word	0x00000000
        /*0010*/ 	.short	0x0001
        /*0012*/ 	.short	0x0008
        /*0014*/ 	.byte	0x00, 0xf0, 0x11, 0x00


	//----- nvinfo : EIATTR_KPARAM_INFO
	.align		4
.L_108:
        /*0018*/ 	.byte	0x04, 0x17
        /*001a*/ 	.short	(.L_110 - .L_109)
.L_109:
        /*001c*/ 	.word	0x00000000
        /*0020*/ 	.short	0x0000
        /*0022*/ 	.short	0x0000
        /*0024*/ 	.byte	0x00, 0xf5, 0x21, 0x00


	//----- nvinfo : EIATTR_SPARSE_MMA_MASK
	.align		4
.L_110:
        /*0028*/ 	.byte	0x03, 0x50
        /*002a*/ 	.short	0x0000


	//----- nvinfo : EIATTR_MAXREG_COUNT
	.align		4
        /*002c*/ 	.byte	0x03, 0x1b
        /*002e*/ 	.short	0x00ff


	//----- nvinfo : EIATTR_MERCURY_ISA_VERSION
	.align		4
        /*0030*/ 	.byte	0x03, 0x5f
        /*0032*/ 	.short	0x0101


	//----- nvinfo : EIATTR_VRC_CTA_INIT_COUNT
	.align		4
        /*0034*/ 	.byte	0x02, 0x4a
	.zero		1
	.zero		1


	//----- nvinfo : EIATTR_EXIT_INSTR_OFFSETS
	.align		4
        /*0038*/ 	.byte	0x04, 0x1c
        /*003a*/ 	.short	(.L_112 - .L_111)


	//   ....[0]....
.L_111:
        /*003c*/ 	.word	0x00000070


	//   ....[1]....
        /*0040*/ 	.word	0x000000e0


	//----- nvinfo : EIATTR_CBANK_PARAM_SIZE
	.align		4
.L_112:
        /*0044*/ 	.byte	0x03, 0x19
        /*0046*/ 	.short	0x000c


	//----- nvinfo : EIATTR_PARAM_CBANK
	.align		4
        /*0048*/ 	.byte	0x04, 0x0a
        /*004a*/ 	.short	(.L_114 - .L_113)
	.align		4
.L_113:
        /*004c*/ 	.word	index@(.nv.constant0._Z10reluKernelPfi)
        /*0050*/ 	.short	0x0380
        /*0052*/ 	.short	0x000c


	//----- nvinfo : EIATTR_SW_WAR
	.align		4
.L_114:
        /*0054*/ 	.byte	0x04, 0x36
        /*0056*/ 	.short	(.L_116 - .L_115)
.L_115:
        /*0058*/ 	.word	0x00000008
.L_116:


//--------------------- .nv.info._Z16maxPoolingKernelPKfPfiiiiiii --------------------------
	.section	.nv.info._Z16maxPoolingKernelPKfPfiiiiiii,"",@"SHT_CUDA_INFO"
	.sectionflags	@""
	.align	4


	//----- nvinfo : EIATTR_CUDA_API_VERSION
	.align		4
        /*0000*/ 	.byte	0x04, 0x37
        /*0002*/ 	.short	(.L_118 - .L_117)
.L_117:
        /*0004*/ 	.word	0x00000082


	//----- nvinfo : EIATTR_KPARAM_INFO
	.align		4
.L_118:
        /*0008*/ 	.byte	0x04, 0x17
        /*000a*/ 	.short	(.L_120 - .L_119)
.L_119:
        /*000c*/ 	.word	0x00000000
        /*0010*/ 	.short	0x0008
        /*0012*/ 	.short	0x0028
        /*0014*/ 	.byte	0x00, 0xf0, 0x11, 0x00


	//----- nvinfo : EIATTR_KPARAM_INFO
	.align		4
.L_120:
        /*0018*/ 	.byte	0x04, 0x17
        /*001a*/ 	.short	(.L_122 - .L_121)
.L_121:
        /*001c*/ 	.word	0x00000000
        /*0020*/ 	.short	0x0007
        /*0022*/ 	.short	0x0024
        /*0024*/ 	.byte	0x00, 0xf0, 0x11, 0x00


	//----- nvinfo : EIATTR_KPARAM_INFO
	.align		4
.L_122:
        /*0028*/ 	.byte	0x04, 0x17
        /*002a*/ 	.short	(.L_124 - .L_123)
.L_123:
        /*002c*/ 	.word	0x00000000
        /*0030*/ 	.short	0x0006
        /*0032*/ 	.short	0x0020
        /*0034*/ 	.byte	0x00, 0xf0, 0x11, 0x00


	//----- nvinfo : EIATTR_KPARAM_INFO
	.align		4
.L_124:
        /*0038*/ 	.byte	0x04, 0x17
        /*003a*/ 	.short	(.L_126 - .L_125)
.L_125:
        /*003c*/ 	.word	0x00000000
        /*0040*/ 	.short	0x0005
        /*0042*/ 	.short	0x001c
        /*0044*/ 	.byte	0x00, 0xf0, 0x11, 0x00


	//----- nvinfo : EIATTR_KPARAM_INFO
	.align		4
.L_126:
        /*0048*/ 	.byte	0x04, 0x17
        /*004a*/ 	.short	(.L_128 - .L_127)
.L_127:
        /*004c*/ 	.word	0x00000000
        /*0050*/ 	.short	0x0004
        /*0052*/ 	.short	0x0018
        /*0054*/ 	.byte	0x00, 0xf0, 0x11, 0x00


	//----- nvinfo : EIATTR_KPARAM_INFO
	.align		4
.L_128:
        /*0058*/ 	.byte	0x04, 0x17
        /*005a*/ 	.short	(.L_130 - .L_129)
.L_129:
        /*005c*/ 	.word	0x00000000
        /*0060*/ 	.short	0x0003
        /*0062*/ 	.short	0x0014
        /*0064*/ 	.byte	0x00, 0xf0, 0x11, 0x00


	//----- nvinfo : EIATTR_KPARAM_INFO
	.align		4
.L_130:
        /*0068*/ 	.byte	0x04, 0x17
        /*006a*/ 	.short	(.L_132 - .L_131)
.L_131:
        /*006c*/ 	.word	0x00000000
        /*0070*/ 	.short	0x0002
        /*0072*/ 	.short	0x0010
        /*0074*/ 	.byte	0x00, 0xf0, 0x11, 0x00


	//----- nvinfo : EIATTR_KPARAM_INFO
	.align		4
.L_132:
        /*0078*/ 	.byte	0x04, 0x17
        /*007a*/ 	.short	(.L_134 - .L_133)
.L_133:
        /*007c*/ 	.word	0x00000000
        /*0080*/ 	.short	0x0001
        /*0082*/ 	.short	0x0008
        /*0084*/ 	.byte	0x00, 0xf5, 0x21, 0x00


	//----- nvinfo : EIATTR_KPARAM_INFO
	.align		4
.L_134:
        /*0088*/ 	.byte	0x04, 0x17
        /*008a*/ 	.short	(.L_136 - .L_135)
.L_135:
        /*008c*/ 	.word	0x00000000
        /*0090*/ 	.short	0x0000
        /*0092*/ 	.short	0x0000
        /*0094*/ 	.byte	0x00, 0xf5, 0x21, 0x00


	//----- nvinfo : EIATTR_SPARSE_MMA_MASK
	.align		4
.L_136:
        /*0098*/ 	.byte	0x03, 0x50
        /*009a*/ 	.short	0x0000


	//----- nvinfo : EIATTR_MAXREG_COUNT
	.align		4
        /*009c*/ 	.byte	0x03, 0x1b
        /*009e*/ 	.short	0x00ff


	//----- nvinfo : EIATTR_MERCURY_ISA_VERSION
	.align		4
        /*00a0*/ 	.byte	0x03, 0x5f
        /*00a2*/ 	.short	0x0101


	//----- nvinfo : EIATTR_VRC_CTA_INIT_COUNT
	.align		4
        /*00a4*/ 	.byte	0x02, 0x4a
	.zero		1
	.zero		1


	//----- nvinfo : EIATTR_EXIT_INSTR_OFFSETS
	.align		4
        /*00a8*/ 	.byte	0x04, 0x1c
        /*00aa*/ 	.short	(.L_138 - .L_137)


	//   ....[0]....
.L_137:
        /*00ac*/ 	.word	0x00000120


	//   ....[1]....
        /*00b0*/ 	.word	0x00000da0


	//----- nvinfo : EIATTR_CRS_STACK_SIZE
	.align		4
.L_138:
        /*00b4*/ 	.byte	0x04, 0x1e
        /*00b6*/ 	.short	(.L_140 - .L_139)
.L_139:
        /*00b8*/ 	.word	0x00000000


	//----- nvinfo : EIATTR_CBANK_PARAM_SIZE
	.align		4
.L_140:
        /*00bc*/ 	.byte	0x03, 0x19
        /*00be*/ 	.short	0x002c


	//----- nvinfo : EIATTR_PARAM_CBANK
	.align		4
        /*00c0*/ 	.byte	0x04, 0x0a
        /*00c2*/ 	.short	(.L_142 - .L_141)
	.align		4
.L_141:
        /*00c4*/ 	.word	index@(.nv.constant0._Z16maxPoolingKernelPKfPfiiiiiii)
        /*00c8*/ 	.short	0x0380
        /*00ca*/ 	.short	0x002c


	//----- nvinfo : EIATTR_SW_WAR
	.align		4
.L_142:
        /*00cc*/ 	.byte	0x04, 0x36
        /*00ce*/ 	.short	(.L_144 - .L_143)
.L_143:
        /*00d0*/ 	.word	0x00000008
.L_144:


//--------------------- .nv.info._Z22convMultiChannelKernelPKfS0_Pfiiiii --------------------------
	.section	.nv.info._Z22convMultiChannelKernelPKfS0_Pfiiiii,"",@"SHT_CUDA_INFO"
	.sectionflags	@""
	.align	4


	//----- nvinfo : EIATTR_CUDA_API_VERSION
	.align		4
        /*0000*/ 	.byte	0x04, 0x37
        /*0002*/ 	.short	(.L_146 - .L_145)
.L_145:
        /*0004*/ 	.word	0x00000082


	//----- nvinfo : EIATTR_KPARAM_INFO
	.align		4
.L_146:
        /*0008*/ 	.byte	0x04, 0x17
        /*000a*/ 	.short	(.L_148 - .L_147)
.L_147:
        /*000c*/ 	.word	0x00000000
        /*0010*/ 	.short	0x0007
        /*0012*/ 	.short	0x0028
        /*0014*/ 	.byte	0x00, 0xf0, 0x11, 0x00


	//----- nvinfo : EIATTR_KPARAM_INFO
	.align		4
.L_148:
        /*0018*/ 	.byte	0x04, 0x17
        /*001a*/ 	.short	(.L_150 - .L_149)
.L_149:
        /*001c*/ 	.word	0x00000000
        /*0020*/ 	.short	0x0006
        /*0022*/ 	.short	0x0024
        /*0024*/ 	.byte	0x00, 0xf0, 0x11, 0x00


	//----- nvinfo : EIATTR_KPARAM_INFO
	.align		4
.L_150:
        /*0028*/ 	.byte	0x04, 0x17
        /*002a*/ 	.short	(.L_152 - .L_151)
.L_151:
        /*002c*/ 	.word	0x00000000
        /*0030*/ 	.short	0x0005
        /*0032*/ 	.short	0x0020
        /*0034*/ 	.byte	0x00, 0xf0, 0x11, 0x00


	//----- nvinfo : EIATTR_KPARAM_INFO
	.align		4
.L_152:
        /*0038*/ 	.byte	0x04, 0x17
        /*003a*/ 	.short	(.L_154 - .L_153)
.L_153:
        /*003c*/ 	.word	0x00000000
        /*0040*/ 	.short	0x0004
        /*0042*/ 	.short	0x001c
        /*0044*/ 	.byte	0x00, 0xf0, 0x11, 0x00


	//----- nvinfo : EIATTR_KPARAM_INFO
	.align		4
.L_154:
        /*0048*/ 	.byte	0x04, 0x17
        /*004a*/ 	.short	(.L_156 - .L_155)
.L_155:
        /*004c*/ 	.word	0x00000000
        /*0050*/ 	.short	0x0003
        /*0052*/ 	.short	0x0018
        /*0054*/ 	.byte	0x00, 0xf0, 0x11, 0x00


	//----- nvinfo : EIATTR_KPARAM_INFO
	.align		4
.L_156:
        /*0058*/ 	.byte	0x04, 0x17
        /*005a*/ 	.short	(.L_158 - .L_157)
.L_157:
        /*005c*/ 	.word	0x00000000
        /*0060*/ 	.short	0x0002
        /*0062*/ 	.short	0x0010
        /*0064*/ 	.byte	0x00, 0xf5, 0x21, 0x00


	//----- nvinfo : EIATTR_KPARAM_INFO
	.align		4
.L_158:
        /*0068*/ 	.byte	0x04, 0x17
        /*006a*/ 	.short	(.L_160 - .L_159)
.L_159:
        /*006c*/ 	.word	0x00000000
        /*0070*/ 	.short	0x0001
        /*0072*/ 	.short	0x0008
        /*0074*/ 	.byte	0x00, 0xf5, 0x21, 0x00


	//----- nvinfo : EIATTR_KPARAM_INFO
	.align		4
.L_160:
        /*0078*/ 	.byte	0x04, 0x17
        /*007a*/ 	.short	(.L_162 - .L_161)
.L_161:
        /*007c*/ 	.word	0x00000000
        /*0080*/ 	.short	0x0000
        /*0082*/ 	.short	0x0000
        /*0084*/ 	.byte	0x00, 0xf5, 0x21, 0x00


	//----- nvinfo : EIATTR_SPARSE_MMA_MASK
	.align		4
.L_162:
        /*0088*/ 	.byte	0x03, 0x50
        /*008a*/ 	.short	0x0000


	//----- nvinfo : EIATTR_MAXREG_COUNT
	.align		4
        /*008c*/ 	.byte	0x03, 0x1b
        /*008e*/ 	.short	0x00ff


	//----- nvinfo : EIATTR_MERCURY_ISA_VERSION
	.align		4
        /*0090*/ 	.byte	0x03, 0x5f
        /*0092*/ 	.short	0x0101


	//----- nvinfo : EIATTR_VRC_CTA_INIT_COUNT
	.align		4
        /*0094*/ 	.byte	0x02, 0x4a
	.zero		1
	.zero		1


	//----- nvinfo : EIATTR_EXIT_INSTR_OFFSETS
	.align		4
        /*0098*/ 	.byte	0x04, 0x1c
        /*009a*/ 	.short	(.L_164 - .L_163)


	//   ....[0]....
.L_163:
        /*009c*/ 	.word	0x00000150


	//   ....[1]....
        /*00a0*/ 	.word	0x00000d30


	//----- nvinfo : EIATTR_CBANK_PARAM_SIZE
	.align		4
.L_164:
        /*00a4*/ 	.byte	0x03, 0x19
        /*00a6*/ 	.short	0x002c


	//----- nvinfo : EIATTR_PARAM_CBANK
	.align		4
        /*00a8*/ 	.byte	0x04, 0x0a
        /*00aa*/ 	.short	(.L_166 - .L_165)
	.align		4
.L_165:
        /*00ac*/ 	.word	index@(.nv.constant0._Z22convMultiChannelKernelPKfS0_Pfiiiii)
        /*00b0*/ 	.short	0x0380
        /*00b2*/ 	.short	0x002c


	//----- nvinfo : EIATTR_SW_WAR
	.align		4
.L_166:
        /*00b4*/ 	.byte	0x04, 0x36
        /*00b6*/ 	.short	(.L_168 - .L_167)
.L_167:
        /*00b8*/ 	.word	0x00000008
.L_168:


//--------------------- .nv.info._Z15addBiasesKernelPfPKfiii --------------------------
	.section	.nv.info._Z15addBiasesKernelPfPKfiii,"",@"SHT_CUDA_INFO"
	.sectionflags	@""
	.align	4


	//----- nvinfo : EIATTR_CUDA_API_VERSION
	.align		4
        /*0000*/ 	.byte	0x04, 0x37
        /*0002*/ 	.short	(.L_170 - .L_169)
.L_169:
        /*0004*/ 	.word	0x00000082


	//----- nvinfo : EIATTR_KPARAM_INFO
	.align		4
.L_170:
        /*0008*/ 	.byte	0x04, 0x17
        /*000a*/ 	.short	(.L_172 - .L_171)
.L_171:
        /*000c*/ 	.word	0x00000000
        /*0010*/ 	.short	0x0004
        /*0012*/ 	.short	0x0018
        /*0014*/ 	.byte	0x00, 0xf0, 0x11, 0x00


	//----- nvinfo : EIATTR_KPARAM_INFO
	.align		4
.L_172:
        /*0018*/ 	.byte	0x04, 0x17
        /*001a*/ 	.short	(.L_174 - .L_173)
.L_173:
        /*001c*/ 	.word	0x00000000
        /*0020*/ 	.short	0x0003
        /*0022*/ 	.short	0x0014
        /*0024*/ 	.byte	0x00, 0xf0, 0x11, 0x00


	//----- nvinfo : EIATTR_KPARAM_INFO
	.align		4
.L_174:
        /*0028*/ 	.byte	0x04, 0x17
        /*002a*/ 	.short	(.L_176 - .L_175)
.L_175:
        /*002c*/ 	.word	0x00000000
        /*0030*/ 	.short	0x0002
        /*0032*/ 	.short	0x0010
        /*0034*/ 	.byte	0x00, 0xf0, 0x11, 0x00


	//----- nvinfo : EIATTR_KPARAM_INFO
	.align		4
.L_176:
        /*0038*/ 	.byte	0x04, 0x17
        /*003a*/ 	.short	(.L_178 - .L_177)
.L_177:
        /*003c*/ 	.word	0x00000000
        /*0040*/ 	.short	0x0001
        /*0042*/ 	.short	0x0008
        /*0044*/ 	.byte	0x00, 0xf5, 0x21, 0x00


	//----- nvinfo : EIATTR_KPARAM_INFO
	.align		4
.L_178:
        /*0048*/ 	.byte	0x04, 0x17
        /*004a*/ 	.short	(.L_180 - .L_179)
.L_179:
        /*004c*/ 	.word	0x00000000
        /*0050*/ 	.short	0x0000
        /*0052*/ 	.short	0x0000
        /*0054*/ 	.byte	0x00, 0xf5, 0x21, 0x00


	//----- nvinfo : EIATTR_SPARSE_MMA_MASK
	.align		4
.L_180:
        /*0058*/ 	.byte	0x03, 0x50
        /*005a*/ 	.short	0x0000


	//----- nvinfo : EIATTR_MAXREG_COUNT
	.align		4
        /*005c*/ 	.byte	0x03, 0x1b
        /*005e*/ 	.short	0x00ff


	//----- nvinfo : EIATTR_MERCURY_ISA_VERSION
	.align		4
        /*0060*/ 	.byte	0x03, 0x5f
        /*0062*/ 	.short	0x0101


	//----- nvinfo : EIATTR_VRC_CTA_INIT_COUNT
	.align		4
        /*0064*/ 	.byte	0x02, 0x4a
	.zero		1
	.zero		1


	//----- nvinfo : EIATTR_EXIT_INSTR_OFFSETS
	.align		4
        /*0068*/ 	.byte	0x04, 0x1c
        /*006a*/ 	.short	(.L_182 - .L_181)


	//   ....[0]....
.L_181:
        /*006c*/ 	.word	0x00000120


	//   ....[1]....
        /*0070*/ 	.word	0x000001e0


	//----- nvinfo : EIATTR_CBANK_PARAM_SIZE
	.align		4
.L_182:
        /*0074*/ 	.byte	0x03, 0x19
        /*0076*/ 	.short	0x001c


	//----- nvinfo : EIATTR_PARAM_CBANK
	.align		4
        /*0078*/ 	.byte	0x04, 0x0a
        /*007a*/ 	.short	(.L_184 - .L_183)
	.align		4
.L_183:
        /*007c*/ 	.word	index@(.nv.constant0._Z15addBiasesKernelPfPKfiii)
        /*0080*/ 	.short	0x0380
        /*0082*/ 	.short	0x001c


	//----- nvinfo : EIATTR_SW_WAR
	.align		4
.L_184:
        /*0084*/ 	.byte	0x04, 0x36
        /*0086*/ 	.short	(.L_186 - .L_185)
.L_185:
        /*0088*/ 	.word	0x00000008
.L_186:


//--------------------- .nv.callgraph             --------------------------
	.section	.nv.callgraph,"",@"SHT_CUDA_CALLGRAPH"
	.align	4
	.sectionentsize	8
	.align		4
        /*0000*/ 	.word	0x00000000
	.align		4
        /*0004*/ 	.word	0xffffffff
	.align		4
        /*0008*/ 	.word	0x00000000
	.align		4
        /*000c*/ 	.word	0xfffffffe
	.align		4
        /*0010*/ 	.word	0x00000000
	.align		4
        /*0014*/ 	.word	0xfffffffd
	.align		4
        /*0018*/ 	.word	0x00000000
	.align		4
        /*001c*/ 	.word	0xfffffffc


//--------------------- .nv.constant4             --------------------------
	.section	.nv.constant4,"a",@progbits
	.align	8
	.align		8
.nv.constant4:
        /*0000*/ 	.dword	_ZN34_INTERNAL_cb7356e7_4_k_cu_526b38264cuda3std3__45__cpo5beginE
	.align		8
        /*0008*/ 	.dword	_ZN34_INTERNAL_cb7356e7_4_k_cu_526b38264cuda3std3__45__cpo3endE
	.align		8
        /*0010*/ 	.dword	_ZN34_INTERNAL_cb7356e7_4_k_cu_526b38264cuda3std3__45__cpo6cbeginE
	.align		8
        /*0018*/ 	.dword	_ZN34_INTERNAL_cb7356e7_4_k_cu_526b38264cuda3std3__45__cpo4cendE
	.align		8
        /*0020*/ 	.dword	_ZN34_INTERNAL_cb7356e7_4_k_cu_526b38264cuda3std3__45__cpo6rbeginE
	.align		8
        /*0028*/ 	.dword	_ZN34_INTERNAL_cb7356e7_4_k_cu_526b38264cuda3std3__45__cpo4rendE
	.align		8
        /*0030*/ 	.dword	_ZN34_INTERNAL_cb7356e7_4_k_cu_526b38264cuda3std3__45__cpo7crbeginE
	.align		8
        /*0038*/ 	.dword	_ZN34_INTERNAL_cb7356e7_4_k_cu_526b38264cuda3std3__45__cpo5crendE
	.align		8
        /*0040*/ 	.dword	_ZN34_INTERNAL_cb7356e7_4_k_cu_526b38264cuda3std3__436_GLOBAL__N__cb7356e7_4_k_cu_526b38266ignoreE
	.align		8
        /*0048*/ 	.dword	_ZN34_INTERNAL_cb7356e7_4_k_cu_526b38264cuda3std3__419piecewise_constructE
	.align		8
        /*0050*/ 	.dword	_ZN34_INTERNAL_cb7356e7_4_k_cu_526b38264cuda3std3__48in_placeE
	.align		8
        /*0058*/ 	.dword	_ZN34_INTERNAL_cb7356e7_4_k_cu_526b38264cuda3std3__420unreachable_sentinelE
	.align		8
        /*0060*/ 	.dword	_ZN34_INTERNAL_cb7356e7_4_k_cu_526b38264cuda3std3__47nulloptE
	.align		8
        /*0068*/ 	.dword	_ZN34_INTERNAL_cb7356e7_4_k_cu_526b38264cuda3std3__48unexpectE
	.align		8
        /*0070*/ 	.dword	_ZN34_INTERNAL_cb7356e7_4_k_cu_526b38264cuda3std6ranges3__45__cpo4swapE
	.align		8
        /*0078*/ 	.dword	_ZN34_INTERNAL_cb7356e7_4_k_cu_526b38264cuda3std6ranges3__45__cpo9iter_moveE
	.align		8
        /*0080*/ 	.dword	_ZN34_INTERNAL_cb7356e7_4_k_cu_526b38264cuda3std6ranges3__45__cpo5beginE
	.align		8
        /*0088*/ 	.dword	_ZN34_INTERNAL_cb7356e7_4_k_cu_526b38264cuda3std6ranges3__45__cpo3endE
	.align		8
        /*0090*/ 	.dword	_ZN34_INTERNAL_cb7356e7_4_k_cu_526b38264cuda3std6ranges3__45__cpo6cbeginE
	.align		8
        /*0098*/ 	.dword	_ZN34_INTERNAL_cb7356e7_4_k_cu_526b38264cuda3std6ranges3__45__cpo4cendE
	.align		8
        /*00a0*/ 	.dword	_ZN34_INTERNAL_cb7356e7_4_k_cu_526b38264cuda3std6ranges3__45__cpo7advanceE
	.align		8
        /*00a8*/ 	.dword	_ZN34_INTERNAL_cb7356e7_4_k_cu_526b38264cuda3std6ranges3__45__cpo9iter_swapE
	.align		8
        /*00b0*/ 	.dword	_ZN34_INTERNAL_cb7356e7_4_k_cu_526b38264cuda3std6ranges3__45__cpo4nextE
	.align		8
        /*00b8*/ 	.dword	_ZN34_INTERNAL_cb7356e7_4_k_cu_526b38264cuda3std6ranges3__45__cpo4prevE
	.align		8
        /*00c0*/ 	.dword	_ZN34_INTERNAL_cb7356e7_4_k_cu_526b38264cuda3std6ranges3__45__cpo4dataE
	.align		8
        /*00c8*/ 	.dword	_ZN34_INTERNAL_cb7356e7_4_k_cu_526b38264cuda3std6ranges3__45__cpo5cdataE
	.align		8
        /*00d0*/ 	.dword	_ZN34_INTERNAL_cb7356e7_4_k_cu_526b38264cuda3std6ranges3__45__cpo4sizeE
	.align		8
        /*00d8*/ 	.dword	_ZN34_INTERNAL_cb7356e7_4_k_cu_526b38264cuda3std6ranges3__45__cpo5ssizeE
	.align		8
        /*00e0*/ 	.dword	_ZN34_INTERNAL_cb7356e7_4_k_cu_526b38264cuda3std6ranges3__45__cpo8distanceE
	.align		8
        /*00e8*/ 	.dword	_ZN34_INTERNAL_cb7356e7_4_k_cu_526b38266thrust24THRUST_300001_SM_1000_NS8cuda_cub3parE
	.align		8
        /*00f0*/ 	.dword	_ZN34_INTERNAL_cb7356e7_4_k_cu_526b38266thrust24THRUST_300001_SM_1000_NS8cuda_cub10par_nosyncE
	.align		8
        /*00f8*/ 	.dword	_ZN34_INTERNAL_cb7356e7_4_k_cu_526b38266thrust24THRUST_300001_SM_1000_NS6system6detail10sequential3seqE
	.align		8
        /*0100*/ 	.dword	_ZN34_INTERNAL_cb7356e7_4_k_cu_526b38266thrust24THRUST_300001_SM_1000_NS6system3cpp3parE
	.align		8
        /*0108*/ 	.dword	_ZN34_INTERNAL_cb7356e7_4_k_cu_526b38266thrust24THRUST_300001_SM_1000_NS12placeholders2_1E
	.align		8
        /*0110*/ 	.dword	_ZN34_INTERNAL_cb7356e7_4_k_cu_526b38266thrust24THRUST_300001_SM_1000_NS12placeholders2_2E
	.align		8
        /*0118*/ 	.dword	_ZN34_INTERNAL_cb7356e7_4_k_cu_526b38266thrust24THRUST_300001_SM_1000_NS12placeholders2_3E
	.align		8
        /*0120*/ 	.dword	_ZN34_INTERNAL_cb7356e7_4_k_cu_526b38266thrust24THRUST_300001_SM_1000_NS12placeholders2_4E
	.align		8
        /*0128*/ 	.dword	_ZN34_INTERNAL_cb7356e7_4_k_cu_526b38266thrust24THRUST_300001_SM_1000_NS12placeholders2_5E
	.align		8
        /*0130*/ 	.dword	_ZN34_INTERNAL_cb7356e7_4_k_cu_526b38266thrust24THRUST_300001_SM_1000_NS12placeholders2_6E
	.align		8
        /*0138*/ 	.dword	_ZN34_INTERNAL_cb7356e7_4_k_cu_526b38266thrust24THRUST_300001_SM_1000_NS12placeholders2_7E
	.align		8
        /*0140*/ 	.dword	_ZN34_INTERNAL_cb7356e7_4_k_cu_526b38266thrust24THRUST_300001_SM_1000_NS12placeholders2_8E
	.align		8
        /*0148*/ 	.dword	_ZN34_INTERNAL_cb7356e7_4_k_cu_526b38266thrust24THRUST_300001_SM_1000_NS12placeholders2_9E
	.align		8
        /*0150*/ 	.dword	_ZN34_INTERNAL_cb7356e7_4_k_cu_526b38266thrust24THRUST_300001_SM_1000_NS12placeholders3_10E
	.align		8
        /*0158*/ 	.dword	_ZN34_INTERNAL_cb7356e7_4_k_cu_526b38266thrust24THRUST_300001_SM_1000_NS3seqE
	.align		8
        /*0160*/ 	.dword	_ZN34_INTERNAL_cb7356e7_4_k_cu_526b38266thrust24THRUST_300001_SM_1000_NS6deviceE


//--------------------- .text._ZN3cub18CUB_300001_SM_10006detail11EmptyKernelIvEEvv --------------------------
	.section	.text._ZN3cub18CUB_300001_SM_10006detail11EmptyKernelIvEEvv,"ax",@progbits
	.align	128
        .global         _ZN3cub18CUB_300001_SM_10006detail11EmptyKernelIvEEvv
        .type           _ZN3cub18CUB_300001_SM_10006detail11EmptyKernelIvEEvv,@function
        .size           _ZN3cub18CUB_300001_SM_10006detail11EmptyKernelIvEEvv,(.L_x_49 - _ZN3cub18CUB_300001_SM_10006detail11EmptyKernelIvEEvv)
        .other          _ZN3cub18CUB_300001_SM_10006detail11EmptyKernelIvEEvv,@"STO_CUDA_ENTRY STV_DEFAULT"
_ZN3cub18CUB_300001_SM_10006detail11EmptyKernelIvEEvv:
.text._ZN3cub18CUB_300001_SM_10006detail11EmptyKernelIvEEvv:
[----:B------:R-:W-:Y:S01]  /*0000*/  LDC R1, c[0x0][0x37c] ;  /* 0x0000df00ff017b82 */ /* 0x000fe20000000800 */
[----:B------:R-:W-:Y:S05]  /*0010*/  EXIT ;  /* 0x000000000000794d */ /* 0x000fea0003800000 */
.L_x_0:
[----:B------:R-:W-:-:S00]  /*0020*/  BRA `(.L_x_0) ;  /* 0xfffffffc00fc7947 */ /* 0x000fc0000383ffff */
[----:B------:R-:W-:-:S00]  /*0030*/  NOP ;  /* 0x0000000000007918 */ /* 0x000fc00000000000 */
        /* <DEDUP_REMOVED lines=12> */
.L_x_49:


//--------------------- .text._Z13softmaxKernelPfS_i --------------------------
	.section	.text._Z13softmaxKernelPfS_i,"ax",@progbits
	.align	128
        .global         _Z13softmaxKernelPfS_i
        .type           _Z13softmaxKernelPfS_i,@function
        .size           _Z13softmaxKernelPfS_i,(.L_x_48 - _Z13softmaxKernelPfS_i)
        .other          _Z13softmaxKernelPfS_i,@"STO_CUDA_ENTRY STV_DEFAULT"
_Z13softmaxKernelPfS_i:
.text._Z13softmaxKernelPfS_i:
[----:B------:R-:W-:Y:S01]  /*0000*/  LDC R1, c[0x0][0x37c] ;  /* 0x0000df00ff017b82 */ /* 0x000fe20000000800 */
[----:B------:R-:W0:Y:S01]  /*0010*/  LDCU UR6, c[0x0][0x390] ;  /* 0x00007200ff0677ac */ /* 0x000e220008000800 */
[----:B------:R-:W1:Y:S01]  /*0020*/  S2R R2, SR_TID.X ;  /* 0x0000000000027919 */ /* 0x000e620000002100 */
[----:B------:R-:W-:Y:S01]  /*0030*/  IMAD.MOV.U32 R0, RZ, RZ, -0x800001 ;  /* 0xff7fffffff007424 */ /* 0x000fe200078e00ff */
[----:B------:R-:W2:Y:S01]  /*0040*/  LDCU.64 UR10, c[0x0][0x358] ;  /* 0x00006b00ff0a77ac */ /* 0x000ea20008000a00 */
[----:B0-----:R-:W-:-:S09]  /*0050*/  UISETP.GE.AND UP0, UPT, UR6, 0x1, UPT ;  /* 0x000000010600788c */ /* 0x001fd2000bf06270 */
[----:B--2---:R-:W-:Y:S05]  /*0060*/  BRA.U !UP0, `(.L_x_1) ;  /* 0x0000000908107547 */ /* 0x004fea000b800000 */
[----:B------:R-:W-:Y:S01]  /*0070*/  UISETP.GE.U32.AND UP2, UPT, UR6, 0x10, UPT ;  /* 0x000000100600788c */ /* 0x000fe2000bf46070 */
[----:B------:R-:W-:Y:S01]  /*0080*/  IMAD.MOV.U32 R0, RZ, RZ, -0x800001 ;  /* 0xff7fffffff007424 */ /* 0x000fe200078e00ff */
[----:B------:R-:W-:Y:S01]  /*0090*/  ULOP3.LUT UR7, UR6, 0xf, URZ, 0xc0, !UPT ;  /* 0x0000000f06077892 */ /* 0x000fe2000f8ec0ff */
[----:B------:R-:W-:-:S03]  /*00a0*/  IMAD.MOV.U32 R3, RZ, RZ, RZ ;  /* 0x000000ffff037224 */ /* 0x000fc600078e00ff */
[----:B------:R-:W-:-:S03]  /*00b0*/  UISETP.NE.AND UP1, UPT, UR7, URZ, UPT ;  /* 0x000000ff0700728c */ /* 0x000fc6000bf25270 */
[----:B------:R-:W-:Y:S08]  /*00c0*/  BRA.U !UP2, `(.L_x_2) ;  /* 0x000000010af87547 */ /* 0x000ff0000b800000 */
[----:B------:R-:W0:Y:S01]  /*00d0*/  LDCU.64 UR4, c[0x0][0x380] ;  /* 0x00007000ff0477ac */ /* 0x000e220008000a00 */
[----:B------:R-:W-:Y:S01]  /*00e0*/  IMAD.MOV.U32 R0, RZ, RZ, -0x800001 ;  /* 0xff7fffffff007424 */ /* 0x000fe200078e00ff */
[----:B------:R-:W-:-:S04]  /*00f0*/  ULOP3.LUT UR8, UR6, 0x7ffffff0, URZ, 0xc0, !UPT ;  /* 0x7ffffff006087892 */ /* 0x000fc8000f8ec0ff */
[----:B------:R-:W-:Y:S02]  /*0100*/  UIADD3 UR9, UPT, UPT, -UR8, URZ, URZ ;  /* 0x000000ff08097290 */ /* 0x000fe4000fffe1ff */
[----:B------:R-:W-:Y:S01]  /*0110*/  IMAD.U32 R3, RZ, RZ, UR8 ;  /* 0x00000008ff037e24 */ /* 0x000fe2000f8e00ff */
[----:B0-----:R-:W-:-:S04]  /*0120*/  UIADD3 UR4, UP2, UPT, UR4, 0x20, URZ ;  /* 0x0000002004047890 */ /* 0x001fc8000ff5e0ff */
[----:B------:R-:W-:Y:S02]  /*0130*/  UIADD3.X UR5, UPT, UPT, URZ, UR5, URZ, UP2, !UPT ;  /* 0x00000005ff057290 */ /* 0x000fe400097fe4ff */
[----:B------:R-:W-:-:S04]  /*0140*/  IMAD.U32 R4, RZ, RZ, UR4 ;  /* 0x00000004ff047e24 */ /* 0x000fc8000f8e00ff */
[----:B------:R-:W-:-:S07]  /*0150*/  IMAD.U32 R5, RZ, RZ, UR5 ;  /* 0x00000005ff057e24 */ /* 0x000fce000f8e00ff */
.L_x_3:
[----:B------:R-:W2:Y:S04]  /*0160*/  LDG.E R13, desc[UR10][R4.64+-0x20] ;  /* 0xffffe00a040d7981 */ /* 0x000ea8000c1e1900 */
[----:B------:R-:W3:Y:S04]  /*0170*/  LDG.E R15, desc[UR10][R4.64+-0x1c] ;  /* 0xffffe40a040f7981 */ /* 0x000ee8000c1e1900 */
[----:B------:R-:W4:Y:S04]  /*0180*/  LDG.E R17, desc[UR10][R4.64+-0x18] ;  /* 0xffffe80a04117981 */ /* 0x000f28000c1e1900 */
[----:B------:R-:W5:Y:S04]  /*0190*/  LDG.E R19, desc[UR10][R4.64+-0x14] ;  /* 0xffffec0a04137981 */ /* 0x000f68000c1e1900 */
        /* <DEDUP_REMOVED lines=11> */
[----:B------:R0:W5:Y:S01]  /*0250*/  LDG.E R6, desc[UR10][R4.64+0x1c] ;  /* 0x00001c0a04067981 */ /* 0x000162000c1e1900 */
[----:B------:R-:W-:-:S04]  /*0260*/  UIADD3 UR9, UPT, UPT, UR9, 0x10, URZ ;  /* 0x0000001009097890 */ /* 0x000fc8000fffe0ff */
[----:B------:R-:W-:Y:S01]  /*0270*/  UISETP.NE.AND UP2, UPT, UR9, URZ, UPT ;  /* 0x000000ff0900728c */ /* 0x000fe2000bf45270 */
[----:B0-----:R-:W-:-:S05]  /*0280*/  IADD3 R4, P1, PT, R4, 0x40, RZ ;  /* 0x0000004004047810 */ /* 0x001fca0007f3e0ff */
[----:B------:R-:W-:Y:S01]  /*0290*/  IMAD.X R5, RZ, RZ, R5, P1 ;  /* 0x000000ffff057224 */ /* 0x000fe200008e0605 */
[----:B--2---:R-:W-:-:S04]  /*02a0*/  FSETP.GT.AND P0, PT, R13, R0, PT ;  /* 0x000000000d00720b */ /* 0x004fc80003f04000 */
[----:B------:R-:W-:-:S04]  /*02b0*/  FSEL R0, R13, R0, P0 ;  /* 0x000000000d007208 */ /* 0x000fc80000000000 */
[----:B---3--:R-:W-:-:S04]  /*02c0*/  FSETP.GT.AND P0, PT, R15, R0, PT ;  /* 0x000000000f00720b */ /* 0x008fc80003f04000 */
[----:B------:R-:W-:-:S04]  /*02d0*/  FSEL R0, R15, R0, P0 ;  /* 0x000000000f007208 */ /* 0x000fc80000000000 */
[----:B----4-:R-:W-:-:S04]  /*02e0*/  FSETP.GT.AND P0, PT, R17, R0, PT ;  /* 0x000000001100720b */ /* 0x010fc80003f04000 */
[----:B------:R-:W-:-:S04]  /*02f0*/  FSEL R0, R17, R0, P0 ;  /* 0x0000000011007208 */ /* 0x000fc80000000000 */
[----:B-----5:R-:W-:-:S04]  /*0300*/  FSETP.GT.AND P0, PT, R19, R0, PT ;  /* 0x000000001300720b */ /* 0x020fc80003f04000 */
[----:B------:R-:W-:-:S04]  /*0310*/  FSEL R0, R19, R0, P0 ;  /* 0x0000000013007208 */ /* 0x000fc80000000000 */
[----:B------:R-:W-:-:S04]  /*0320*/  FSETP.GT.AND P0, PT, R21, R0, PT ;  /* 0x000000001500720b */ /* 0x000fc80003f04000 */
        /* <DEDUP_REMOVED lines=22> */
[----:B------:R-:W-:Y:S01]  /*0490*/  FSEL R0, R6, R7, P0 ;  /* 0x0000000706007208 */ /* 0x000fe20000000000 */
[----:B------:R-:W-:Y:S08]  /*04a0*/  BRA.U UP2, `(.L_x_3) ;  /* 0xfffffffd022c7547 */ /* 0x000ff0000b83ffff */
.L_x_2:
[----:B------:R-:W-:Y:S05]  /*04b0*/  BRA.U !UP1, `(.L_x_1) ;  /* 0x0000000109fc7547 */ /* 0x000fea000b800000 */
[----:B------:R-:W-:Y:S02]  /*04c0*/  UISETP.GE.U32.AND UP1, UPT, UR7, 0x8, UPT ;  /* 0x000000080700788c */ /* 0x000fe4000bf26070 */
[----:B------:R-:W-:-:S04]  /*04d0*/  ULOP3.LUT UR5, UR6, 0x7, URZ, 0xc0, !UPT ;  /* 0x0000000706057892 */ /* 0x000fc8000f8ec0ff */
[----:B------:R-:W-:-:S03]  /*04e0*/  UISETP.NE.AND UP2, UPT, UR5, URZ, UPT ;  /* 0x000000ff0500728c */ /* 0x000fc6000bf45270 */
[----:B------:R-:W-:Y:S08]  /*04f0*/  BRA.U !UP1, `(.L_x_4) ;  /* 0x00000001096c7547 */ /* 0x000ff0000b800000 */
[----:B------:R-:W0:Y:S02]  /*0500*/  LDC.64 R4, c[0x0][0x380] ;  /* 0x0000e000ff047b82 */ /* 0x000e240000000a00 */
[----:B0-----:R-:W-:-:S05]  /*0510*/  IMAD.WIDE.U32 R4, R3, 0x4, R4 ;  /* 0x0000000403047825 */ /* 0x001fca00078e0004 */
[----:B------:R-:W2:Y:S04]  /*0520*/  LDG.E R7, desc[UR10][R4.64] ;  /* 0x0000000a04077981 */ /* 0x000ea8000c1e1900 */
[----:B------:R-:W3:Y:S04]  /*0530*/  LDG.E R9, desc[UR10][R4.64+0x4] ;  /* 0x0000040a04097981 */ /* 0x000ee8000c1e1900 */
[----:B------:R-:W4:Y:S04]  /*0540*/  LDG.E R11, desc[UR10][R4.64+0x8] ;  /* 0x0000080a040b7981 */ /* 0x000f28000c1e1900 */
[----:B------:R-:W5:Y:S04]  /*0550*/  LDG.E R13, desc[UR10][R4.64+0xc] ;  /* 0x00000c0a040d7981 */ /* 0x000f68000c1e1900 */
[----:B------:R-:W5:Y:S04]  /*0560*/  LDG.E R15, desc[UR10][R4.64+0x10] ;  /* 0x0000100a040f7981 */ /* 0x000f68000c1e1900 */
[----:B------:R-:W5:Y:S04]  /*0570*/  LDG.E R17, desc[UR10][R4.64+0x14] ;  /* 0x0000140a04117981 */ /* 0x000f68000c1e1900 */
[----:B------:R-:W5:Y:S04]  /*0580*/  LDG.E R19, desc[UR10][R4.64+0x18] ;  /* 0x0000180a04137981 */ /* 0x000f68000c1e1900 */
[----:B------:R-:W5:Y:S01]  /*0590*/  LDG.E R21, desc[UR10][R4.64+0x1c] ;  /* 0x00001c0a04157981 */ /* 0x000f62000c1e1900 */
[----:B------:R-:W-:Y:S01]  /*05a0*/  VIADD R3, R3, 0x8 ;  /* 0x0000000803037836 */ /* 0x000fe20000000000 */
        /* <DEDUP_REMOVED lines=15> */
[----:B------:R-:W-:-:S09]  /*06a0*/  FSEL R0, R21, R0, P0 ;  /* 0x0000000015007208 */ /* 0x000fd20000000000 */
.L_x_4:
        /* <DEDUP_REMOVED lines=19> */
[----:B------:R-:W-:-:S09]  /*07e0*/  FSEL R0, R13, R0, P0 ;  /* 0x000000000d007208 */ /* 0x000fd20000000000 */
.L_x_5:
[----:B------:R-:W-:Y:S05]  /*07f0*/  BRA.U !UP2, `(.L_x_1) ;  /* 0x000000010a2c7547 */ /* 0x000fea000b800000 */
[----:B------:R-:W0:Y:S01]  /*0800*/  LDC.64 R4, c[0x0][0x380] ;  /* 0x0000e000ff047b82 */ /* 0x000e220000000a00 */
[----:B------:R-:W-:Y:S01]  /*0810*/  UIADD3 UR4, UPT, UPT, -UR4, URZ, URZ ;  /* 0x000000ff04047290 */ /* 0x000fe2000fffe1ff */
[----:B0-----:R-:W-:-:S11]  /*0820*/  IMAD.WIDE.U32 R4, R3, 0x4, R4 ;  /* 0x0000000403047825 */ /* 0x001fd600078e0004 */
.L_x_6:
[----:B------:R0:W2:Y:S01]  /*0830*/  LDG.E R3, desc[UR10][R4.64] ;  /* 0x0000000a04037981 */ /* 0x0000a2000c1e1900 */
[----:B------:R-:W-:-:S04]  /*0840*/  UIADD3 UR4, UPT, UPT, UR4, 0x1, URZ ;  /* 0x0000000104047890 */ /* 0x000fc8000fffe0ff */
[----:B------:R-:W-:Y:S01]  /*0850*/  UISETP.NE.AND UP1, UPT, UR4, URZ, UPT ;  /* 0x000000ff0400728c */ /* 0x000fe2000bf25270 */
[----:B0-----:R-:W-:-:S05]  /*0860*/  IADD3 R4, P1, PT, R4, 0x4, RZ ;  /* 0x0000000404047810 */ /* 0x001fca0007f3e0ff */
[----:B------:R-:W-:Y:S01]  /*0870*/  IMAD.X R5, RZ, RZ, R5, P1 ;  /* 0x000000ffff057224 */ /* 0x000fe200008e0605 */
[----:B--2---:R-:W-:-:S04]  /*0880*/  FSETP.GT.AND P0, PT, R3, R0, PT ;  /* 0x000000000300720b */ /* 0x004fc80003f04000 */
[----:B------:R-:W-:Y:S01]  /*0890*/  FSEL R0, R3, R0, P0 ;  /* 0x0000000003007208 */ /* 0x000fe20000000000 */
[----:B------:R-:W-:Y:S08]  /*08a0*/  BRA.U UP1, `(.L_x_6) ;  /* 0xfffffffd01e07547 */ /* 0x000ff0000b83ffff */
.L_x_1:
[----:B-1----:R-:W-:-:S13]  /*08b0*/  ISETP.GE.AND P0, PT, R2, UR6, PT ;  /* 0x0000000602007c0c */ /* 0x002fda000bf06270 */
[----:B------:R-:W0:Y:S02]  /*08c0*/  @!P0 LDC.64 R4, c[0x0][0x380] ;  /* 0x0000e000ff048b82 */ /* 0x000e240000000a00 */
[----:B0-----:R-:W-:-:S06]  /*08d0*/  @!P0 IMAD.WIDE.U32 R4, R2, 0x4, R4 ;  /* 0x0000000402048825 */ /* 0x001fcc00078e0004 */
[----:B------:R-:W2:Y:S01]  /*08e0*/  @!P0 LDG.E R5, desc[UR10][R4.64] ;  /* 0x0000000a04058981 */ /* 0x000ea2000c1e1900 */
[----:B------:R-:W-:Y:S01]  /*08f0*/  @!P0 IMAD.MOV.U32 R3, RZ, RZ, 0x3bbb989d ;  /* 0x3bbb989dff038424 */ /* 0x000fe200078e00ff */
[----:B------:R-:W0:Y:S01]  /*0900*/  S2UR UR5, SR_CgaCtaId ;  /* 0x00000000000579c3 */ /* 0x000e220000008800 */
[----:B------:R-:W-:Y:S01]  /*0910*/  @!P0 IMAD.MOV.U32 R6, RZ, RZ, 0x437c0000 ;  /* 0x437c0000ff068424 */ /* 0x000fe200078e00ff */
[----:B------:R-:W-:Y:S02]  /*0920*/  UMOV UR4, 0x400 ;  /* 0x0000040000047882 */ /* 0x000fe40000000000 */
[----:B0-----:R-:W-:Y:S01]  /*0930*/  ULEA UR5, UR5, UR4, 0x18 ;  /* 0x0000000405057291 */ /* 0x001fe2000f8ec0ff */
[----:B--2---:R-:W-:-:S04]  /*0940*/  @!P0 FADD R0, R5, -R0 ;  /* 0x8000000005008221 */ /* 0x004fc80000000000 */
[----:B------:R-:W-:-:S04]  /*0950*/  @!P0 FFMA.SAT R3, R0, R3, 0.5 ;  /* 0x3f00000000038423 */ /* 0x000fc80000002003 */
[----:B------:R-:W-:-:S04]  /*0960*/  @!P0 FFMA.RM R3, R3, R6, 12582913 ;  /* 0x4b40000103038423 */ /* 0x000fc80000004006 */
[C---:B------:R-:W-:Y:S01]  /*0970*/  @!P0 FADD R7, R3.reuse, -12583039 ;  /* 0xcb40007f03078421 */ /* 0x040fe20000000000 */
[----:B------:R-:W-:-:S03]  /*0980*/  @!P0 IMAD.SHL.U32 R3, R3, 0x800000, RZ ;  /* 0x0080000003038824 */ /* 0x000fc600078e00ff */
[----:B------:R-:W-:-:S04]  /*0990*/  @!P0 FFMA R7, R0, 1.4426950216293334961, -R7 ;  /* 0x3fb8aa3b00078823 */ /* 0x000fc80000000807 */
[----:B------:R-:W-:Y:S01]  /*09a0*/  @!P0 FFMA R7, R0, 1.925963033500011079e-08, R7 ;  /* 0x32a5706000078823 */ /* 0x000fe20000000007 */
[----:B------:R-:W-:-:S03]  /*09b0*/  LEA R0, R2, UR5, 0x2 ;  /* 0x0000000502007c11 */ /* 0x000fc6000f8e10ff */
[----:B------:R-:W0:Y:S02]  /*09c0*/  @!P0 MUFU.EX2 R6, R7 ;  /* 0x0000000700068308 */ /* 0x000e240000000800 */
[----:B0-----:R-:W-:Y:S01]  /*09d0*/  @!P0 FMUL R5, R3, R6 ;  /* 0x0000000603058220 */ /* 0x001fe20000400000 */
[----:B------:R-:W-:-:S04]  /*09e0*/  IMAD.MOV.U32 R3, RZ, RZ, RZ ;  /* 0x000000ffff037224 */ /* 0x000fc800078e00ff */
[----:B------:R0:W-:Y:S01]  /*09f0*/  @!P0 STS [R0], R5 ;  /* 0x0000000500008388 */ /* 0x0001e20000000800 */
[----:B------:R-:W-:Y:S06]  /*0a00*/  BAR.SYNC.DEFER_BLOCKING 0x0 ;  /* 0x0000000000007b1d */ /* 0x000fec0000010000 */
[----:B------:R-:W-:Y:S05]  /*0a10*/  BRA.U !UP0, `(.L_x_7) ;  /* 0x0000000508207547 */ /* 0x000fea000b800000 */
[----:B------:R-:W-:Y:S01]  /*0a20*/  UISETP.GE.U32.AND UP0, UPT, UR6, 0x10, UPT ;  /* 0x000000100600788c */ /* 0x000fe2000bf06070 */
[----:B------:R-:W-:Y:S01]  /*0a30*/  IMAD.MOV.U32 R3, RZ, RZ, RZ ;  /* 0x000000ffff037224 */ /* 0x000fe200078e00ff */
[----:B------:R-:W-:Y:S01]  /*0a40*/  ULOP3.LUT UR9, UR6, 0xf, URZ, 0xc0, !UPT ;  /* 0x0000000f06097892 */ /* 0x000fe2000f8ec0ff */
[----:B------:R-:W-:-:S03]  /*0a50*/  UMOV UR4, URZ ;  /* 0x000000ff00047c82 */ /* 0x000fc60008000000 */
[----:B------:R-:W-:-:S03]  /*0a60*/  UISETP.NE.AND UP1, UPT, UR9, URZ, UPT ;  /* 0x000000ff0900728c */ /* 0x000fc6000bf25270 */
[----:B------:R-:W-:Y:S08]  /*0a70*/  BRA.U !UP0, `(.L_x_8) ;  /* 0x0000000108707547 */ /* 0x000ff0000b800000 */
[----:B------:R-:W-:Y:S01]  /*0a80*/  ULOP3.LUT UR4, UR6, 0x7ffffff0, URZ, 0xc0, !UPT ;  /* 0x7ffffff006047892 */ /* 0x000fe2000f8ec0ff */
[----:B------:R-:W-:Y:S01]  /*0a90*/  IMAD.MOV.U32 R3, RZ, RZ, RZ ;  /* 0x000000ffff037224 */ /* 0x000fe200078e00ff */
[----:B------:R-:W-:Y:S02]  /*0aa0*/  UIADD3 UR7, UPT, UPT, UR5, 0x20, URZ ;  /* 0x0000002005077890 */ /* 0x000fe4000fffe0ff */
[----:B------:R-:W-:-:S12]  /*0ab0*/  UIADD3 UR8, UPT, UPT, -UR4, URZ, URZ ;  /* 0x000000ff04087290 */ /* 0x000fd8000fffe1ff */
.L_x_9:
[----:B0-----:R-:W0:Y:S01]  /*0ac0*/  LDS.128 R4, [UR7+-0x20] ;  /* 0xffffe007ff047984 */ /* 0x001e220008000c00 */
[----:B------:R-:W-:-:S03]  /*0ad0*/  UIADD3 UR8, UPT, UPT, UR8, 0x10, URZ ;  /* 0x0000001008087890 */ /* 0x000fc6000fffe0ff */
[----:B------:R-:W1:Y:S01]  /*0ae0*/  LDS.128 R8, [UR7+-0x10] ;  /* 0xfffff007ff087984 */ /* 0x000e620008000c00 */
[----:B------:R-:W-:-:S03]  /*0af0*/  UISETP.NE.AND UP0, UPT, UR8, URZ, UPT ;  /* 0x000000ff0800728c */ /* 0x000fc6000bf05270 */
[----:B------:R-:W2:Y:S04]  /*0b00*/  LDS.128 R12, [UR7] ;  /* 0x00000007ff0c7984 */ /* 0x000ea80008000c00 */
[----:B------:R-:W3:Y:S01]  /*0b10*/  LDS.128 R16, [UR7+0x10] ;  /* 0x00001007ff107984 */ /* 0x000ee20008000c00 */
[----:B------:R-:W-:Y:S01]  /*0b20*/  UIADD3 UR7, UPT, UPT, UR7, 0x40, URZ ;  /* 0x0000004007077890 */ /* 0x000fe2000fffe0ff */
[----:B0-----:R-:W-:-:S04]  /*0b30*/  FADD R4, R4, R3 ;  /* 0x0000000304047221 */ /* 0x001fc80000000000 */
[----:B------:R-:W-:-:S04]  /*0b40*/  FADD R5, R5, R4 ;  /* 0x0000000405057221 */ /* 0x000fc80000000000 */
[----:B------:R-:W-:-:S04]  /*0b50*/  FADD R6, R6, R5 ;  /* 0x0000000506067221 */ /* 0x000fc80000000000 */
[----:B------:R-:W-:-:S04]  /*0b60*/  FADD R7, R7, R6 ;  /* 0x0000000607077221 */ /* 0x000fc80000000000 */
[----:B-1----:R-:W-:-:S04]  /*0b70*/  FADD R8, R7, R8 ;  /* 0x0000000807087221 */ /* 0x002fc80000000000 */
[----:B------:R-:W-:-:S04]  /*0b80*/  FADD R9, R9, R8 ;  /* 0x0000000809097221 */ /* 0x000fc80000000000 */
[----:B------:R-:W-:-:S04]  /*0b90*/  FADD R10, R10, R9 ;  /* 0x000000090a0a7221 */ /* 0x000fc80000000000 */
[----:B------:R-:W-:-:S04]  /*0ba0*/  FADD R11, R11, R10 ;  /* 0x0000000a0b0b7221 */ /* 0x000fc80000000000 */
[----:B--2---:R-:W-:-:S04]  /*0bb0*/  FADD R12, R11, R12 ;  /* 0x0000000c0b0c7221 */ /* 0x004fc80000000000 */
[----:B------:R-:W-:-:S04]  /*0bc0*/  FADD R13, R13, R12 ;  /* 0x0000000c0d0d7221 */ /* 0x000fc80000000000 */
[----:B------:R-:W-:-:S04]  /*0bd0*/  FADD R14, R14, R13 ;  /* 0x0000000d0e0e7221 */ /* 0x000fc80000000000 */
[----:B------:R-:W-:-:S04]  /*0be0*/  FADD R15, R15, R14 ;  /* 0x0000000e0f0f7221 */ /* 0x000fc80000000000 */
[----:B---3--:R-:W-:-:S04]  /*0bf0*/  FADD R16, R15, R16 ;  /* 0x000000100f107221 */ /* 0x008fc80000000000 */
[----:B------:R-:W-:-:S04]  /*0c00*/  FADD R17, R17, R16 ;  /* 0x0000001011117221 */ /* 0x000fc80000000000 */
[----:B------:R-:W-:-:S04]  /*0c10*/  FADD R18, R18, R17 ;  /* 0x0000001112127221 */ /* 0x000fc80000000000 */
[----:B------:R-:W-:Y:S01]  /*0c20*/  FADD R3, R19, R18 ;  /* 0x0000001213037221 */ /* 0x000fe20000000000 */
[----:B------:R-:W-:Y:S06]  /*0c30*/  BRA.U UP0, `(.L_x_9) ;  /* 0xfffffffd00a07547 */ /* 0x000fec000b83ffff */
.L_x_8:
[----:B------:R-:W-:Y:S05]  /*0c40*/  BRA.U !UP1, `(.L_x_7) ;  /* 0x0000000109947547 */ /* 0x000fea000b800000 */
[----:B------:R-:W-:Y:S02]  /*0c50*/  UISETP.GE.U32.AND UP0, UPT, UR9, 0x8, UPT ;  /* 0x000000080900788c */ /* 0x000fe4000bf06070 */
[----:B------:R-:W-:-:S04]  /*0c60*/  ULOP3.LUT UR8, UR6, 0x7, URZ, 0xc0, !UPT ;  /* 0x0000000706087892 */ /* 0x000fc8000f8ec0ff */
[----:B------:R-:W-:-:S03]  /*0c70*/  UISETP.NE.AND UP1, UPT, UR8, URZ, UPT ;  /* 0x000000ff0800728c */ /* 0x000fc6000bf25270 */
[----:B------:R-:W-:Y:S08]  /*0c80*/  BRA.U !UP0, `(.L_x_10) ;  /* 0x0000000108307547 */ /* 0x000ff0000b800000 */
[----:B------:R-:W-:Y:S02]  /*0c90*/  ULEA UR7, UR4, UR5, 0x2 ;  /* 0x0000000504077291 */ /* 0x000fe4000f8e10ff */
[----:B------:R-:W-:-:S07]  /*0ca0*/  UIADD3 UR4, UPT, UPT, UR4, 0x8, URZ ;  /* 0x0000000804047890 */ /* 0x000fce000fffe0ff */
[----:B------:R-:W1:Y:S04]  /*0cb0*/  LDS.128 R8, [UR7] ;  /* 0x00000007ff087984 */ /* 0x000e680008000c00 */
[----:B0-----:R-:W0:Y:S01]  /*0cc0*/  LDS.128 R4, [UR7+0x10] ;  /* 0x00001007ff047984 */ /* 0x001e220008000c00 */
[----:B-1----:R-:W-:-:S04]  /*0cd0*/  FADD R8, R3, R8 ;  /* 0x0000000803087221 */ /* 0x002fc80000000000 */
[----:B------:R-:W-:-:S04]  /*0ce0*/  FADD R9, R8, R9 ;  /* 0x0000000908097221 */ /* 0x000fc80000000000 */
[----:B------:R-:W-:-:S04]  /*0cf0*/  FADD R10, R9, R10 ;  /* 0x0000000a090a7221 */ /* 0x000fc80000000000 */
[----:B------:R-:W-:-:S04]  /*0d00*/  FADD R11, R10, R11 ;  /* 0x0000000b0a0b7221 */ /* 0x000fc80000000000 */
[----:B0-----:R-:W-:-:S04]  /*0d10*/  FADD R4, R11, R4 ;  /* 0x000000040b047221 */ /* 0x001fc80000000000 */
[----:B------:R-:W-:-:S04]  /*0d20*/  FADD R5, R4, R5 ;  /* 0x0000000504057221 */ /* 0x000fc80000000000 */
[----:B------:R-:W-:-:S04]  /*0d30*/  FADD R6, R5, R6 ;  /* 0x0000000605067221 */ /* 0x000fc80000000000 */
[----:B------:R-:W-:-:S07]  /*0d40*/  FADD R3, R6, R7 ;  /* 0x0000000706037221 */ /* 0x000fce0000000000 */
.L_x_10:
[----:B------:R-:W-:Y:S05]  /*0d50*/  BRA.U !UP1, `(.L_x_7) ;  /* 0x0000000109507547 */ /* 0x000fea000b800000 */
[----:B------:R-:W-:Y:S02]  /*0d60*/  UISETP.GE.U32.AND UP0, UPT, UR8, 0x4, UPT ;  /* 0x000000040800788c */ /* 0x000fe4000bf06070 */
[----:B------:R-:W-:-:S04]  /*0d70*/  ULOP3.LUT UR6, UR6, 0x3, URZ, 0xc0, !UPT ;  /* 0x0000000306067892 */ /* 0x000fc8000f8ec0ff */
[----:B------:R-:W-:-:S03]  /*0d80*/  UISETP.NE.AND UP1, UPT, UR6, URZ, UPT ;  /* 0x000000ff0600728c */ /* 0x000fc6000bf25270 */
[----:B------:R-:W-:Y:S08]  /*0d90*/  BRA.U !UP0, `(.L_x_11) ;  /* 0x00000001081c7547 */ /* 0x000ff0000b800000 */
[----:B------:R-:W-:Y:S02]  /*0da0*/  ULEA UR7, UR4, UR5, 0x2 ;  /* 0x0000000504077291 */ /* 0x000fe4000f8e10ff */
[----:B------:R-:W-:-:S07]  /*0db0*/  UIADD3 UR4, UPT, UPT, UR4, 0x4, URZ ;  /* 0x0000000404047890 */ /* 0x000fce000fffe0ff */
[----:B0-----:R-:W0:Y:S02]  /*0dc0*/  LDS.128 R4, [UR7] ;  /* 0x00000007ff047984 */ /* 0x001e240008000c00 */
[----:B0-----:R-:W-:-:S04]  /*0dd0*/  FADD R4, R3, R4 ;  /* 0x0000000403047221 */ /* 0x001fc80000000000 */
[----:B------:R-:W-:-:S04]  /*0de0*/  FADD R5, R4, R5 ;  /* 0x0000000504057221 */ /* 0x000fc80000000000 */
[----:B------:R-:W-:-:S04]  /*0df0*/  FADD R6, R5, R6 ;  /* 0x0000000605067221 */ /* 0x000fc80000000000 */
[----:B------:R-:W-:-:S07]  /*0e00*/  FADD R3, R6, R7 ;  /* 0x0000000706037221 */ /* 0x000fce0000000000 */
.L_x_11:
[----:B------:R-:W-:Y:S05]  /*0e10*/  BRA.U !UP1, `(.L_x_7) ;  /* 0x0000000109207547 */ /* 0x000fea000b800000 */
[----:B------:R-:W-:Y:S02]  /*0e20*/  ULEA UR4, UR4, UR5, 0x2 ;  /* 0x0000000504047291 */ /* 0x000fe4000f8e10ff */
[----:B------:R-:W-:-:S12]  /*0e30*/  UIADD3 UR5, UPT, UPT, -UR6, URZ, URZ ;  /* 0x000000ff06057290 */ /* 0x000fd8000fffe1ff */
.L_x_12:
[----:B------:R-:W1:Y:S01]  /*0e40*/  LDS R4, [UR4] ;  /* 0x00000004ff047984 */ /* 0x000e620008000800 */
[----:B------:R-:W-:Y:S02]  /*0e50*/  UIADD3 UR5, UPT, UPT, UR5, 0x1, URZ ;  /* 0x0000000105057890 */ /* 0x000fe4000fffe0ff */
[----:B------:R-:W-:Y:S02]  /*0e60*/  UIADD3 UR4, UPT, UPT, UR4, 0x4, URZ ;  /* 0x0000000404047890 */ /* 0x000fe4000fffe0ff */
[----:B------:R-:W-:Y:S01]  /*0e70*/  UISETP.NE.AND UP0, UPT, UR5, URZ, UPT ;  /* 0x000000ff0500728c */ /* 0x000fe2000bf05270 */
[----:B-1----:R-:W-:-:S08]  /*0e80*/  FADD R3, R4, R3 ;  /* 0x0000000304037221 */ /* 0x002fd00000000000 */
[----:B------:R-:W-:Y:S05]  /*0e90*/  BRA.U UP0, `(.L_x_12) ;  /* 0xfffffffd00e87547 */ /* 0x000fea000b83ffff */
.L_x_7:
[----:B------:R-:W-:Y:S05]  /*0ea0*/  @P0 EXIT ;  /* 0x000000000000094d */ /* 0x000fea0003800000 */
[----:B0-----:R-:W0:Y:S01]  /*0eb0*/  LDS R0, [R0] ;  /* 0x0000000000007984 */ /* 0x001e220000000800 */
[----:B------:R-:W1:Y:S01]  /*0ec0*/  MUFU.RCP R4, R3 ;  /* 0x0000000300047308 */ /* 0x000e620000001000 */
[----:B------:R-:W-:Y:S01]  /*0ed0*/  BSSY.RECONVERGENT B0, `(.L_x_13) ;  /* 0x000000b000007945 */ /* 0x000fe20003800200 */
[----:B-1----:R-:W-:-:S04]  /*0ee0*/  FFMA R5, R4, -R3, 1 ;  /* 0x3f80000004057423 */ /* 0x002fc80000000803 */
[----:B------:R-:W-:Y:S02]  /*0ef0*/  FFMA R5, R4, R5, R4 ;  /* 0x0000000504057223 */ /* 0x000fe40000000004 */
[----:B0-----:R-:W0:Y:S02]  /*0f00*/  FCHK P0, R0, R3 ;  /* 0x0000000300007302 */ /* 0x001e240000000000 */
[----:B------:R-:W-:-:S04]  /*0f10*/  FFMA R4, R0, R5, RZ ;  /* 0x0000000500047223 */ /* 0x000fc800000000ff */
[----:B------:R-:W-:-:S04]  /*0f20*/  FFMA R6, R4, -R3, R0 ;  /* 0x8000000304067223 */ /* 0x000fc80000000000 */
[----:B------:R-:W-:Y:S01]  /*0f30*/  FFMA R7, R5, R6, R4 ;  /* 0x0000000605077223 */ /* 0x000fe20000000004 */
[----:B0-----:R-:W-:Y:S06]  /*0f40*/  @!P0 BRA `(.L_x_14) ;  /* 0x00000000000c8947 */ /* 0x001fec0003800000 */
[----:B------:R-:W-:-:S07]  /*0f50*/  MOV R4, 0xf70 ;  /* 0x00000f7000047802 */ /* 0x000fce0000000f00 */
[----:B------:R-:W-:Y:S05]  /*0f60*/  CALL.REL.NOINC `($__internal_0_$__cuda_sm3x_div_rn_noftz_f32_slowpath) ;  /* 0x0000000000187944 */ /* 0x000fea0003c00000 */
[----:B------:R-:W-:-:S07]  /*0f70*/  IMAD.MOV.U32 R7, RZ, RZ, R0 ;  /* 0x000000ffff077224 */ /* 0x000fce00078e0000 */
.L_x_14:
[----:B------:R-:W-:Y:S05]  /*0f80*/  BSYNC.RECONVERGENT B0 ;  /* 0x0000000000007941 */ /* 0x000fea0003800200 */
.L_x_13:
[----:B------:R-:W0:Y:S02]  /*0f90*/  LDC.64 R4, c[0x0][0x388] ;  /* 0x0000e200ff047b82 */ /* 0x000e240000000a00 */
[----:B0-----:R-:W-:-:S05]  /*0fa0*/  IMAD.WIDE.U32 R2, R2, 0x4, R4 ;  /* 0x0000000402027825 */ /* 0x001fca00078e0004 */
[----:B------:R-:W-:Y:S01]  /*0fb0*/  STG.E desc[UR10][R2.64], R7 ;  /* 0x0000000702007986 */ /* 0x000fe2000c10190a */
[----:B------:R-:W-:Y:S05]  /*0fc0*/  EXIT ;  /* 0x000000000000794d */ /* 0x000fea0003800000 */
        .weak           $__internal_0_$__cuda_sm3x_div_rn_noftz_f32_slowpath
        .type           $__internal_0_$__cuda_sm3x_div_rn_noftz_f32_slowpath,@function
        .size           $__internal_0_$__cuda_sm3x_div_rn_noftz_f32_slowpath,(.L_x_48 - $__internal_0_$__cuda_sm3x_div_rn_noftz_f32_slowpath)
$__internal_0_$__cuda_sm3x_div_rn_noftz_f32_slowpath:
[----:B------:R-:W-:Y:S01]  /*0fd0*/  SHF.R.U32.HI R6, RZ, 0x17, R3 ;  /* 0x00000017ff067819 */ /* 0x000fe20000011603 */
[----:B------:R-:W-:Y:S01]  /*0fe0*/  BSSY.RECONVERGENT B1, `(.L_x_15) ;  /* 0x0000063000017945 */ /* 0x000fe20003800200 */
[--C-:B------:R-:W-:Y:S02]  /*0ff0*/  SHF.R.U32.HI R5, RZ, 0x17, R0.reuse ;  /* 0x00000017ff057819 */ /* 0x100fe40000011600 */
[----:B------:R-:W-:Y:S01]  /*1000*/  LOP3.LUT R10, R6, 0xff, RZ, 0xc0, !PT ;  /* 0x000000ff060a7812 */ /* 0x000fe200078ec0ff */
[----:B------:R-:W-:Y:S01]  /*1010*/  IMAD.MOV.U32 R6, RZ, RZ, R0 ;  /* 0x000000ffff067224 */ /* 0x000fe200078e0000 */
[----:B------:R-:W-:-:S03]  /*1020*/  LOP3.LUT R5, R5, 0xff, RZ, 0xc0, !PT ;  /* 0x000000ff05057812 */ /* 0x000fc600078ec0ff */
[----:B------:R-:W-:Y:S02]  /*1030*/  VIADD R9, R10, 0xffffffff ;  /* 0xffffffff0a097836 */ /* 0x000fe40000000000 */
[----:B------:R-:W-:-:S03]  /*1040*/  VIADD R8, R5, 0xffffffff ;  /* 0xffffffff05087836 */ /* 0x000fc60000000000 */
[----:B------:R-:W-:-:S04]  /*1050*/  ISETP.GT.U32.AND P0, PT, R9, 0xfd, PT ;  /* 0x000000fd0900780c */ /* 0x000fc80003f04070 */
[----:B------:R-:W-:-:S13]  /*1060*/  ISETP.GT.U32.OR P0, PT, R8, 0xfd, P0 ;  /* 0x000000fd0800780c */ /* 0x000fda0000704470 */
[----:B------:R-:W-:Y:S01]  /*1070*/  @!P0 IMAD.MOV.U32 R7, RZ, RZ, RZ ;  /* 0x000000ffff078224 */ /* 0x000fe200078e00ff */
[----:B------:R-:W-:Y:S06]  /*1080*/  @!P0 BRA `(.L_x_16) ;  /* 0x00000000005c8947 */ /* 0x000fec0003800000 */
[----:B------:R-:W-:Y:S02]  /*1090*/  FSETP.GTU.FTZ.AND P1, PT, |R3|, +INF , PT ;  /* 0x7f8000000300780b */ /* 0x000fe40003f3c200 */
[----:B------:R-:W-:-:S04]  /*10a0*/  FSETP.GTU.FTZ.AND P0, PT, |R0|, +INF , PT ;  /* 0x7f8000000000780b */ /* 0x000fc80003f1c200 */
[----:B------:R-:W-:-:S13]  /*10b0*/  PLOP3.LUT P0, PT, P0, P1, PT, 0xf8, 0x8f ;  /* 0x00000000008f781c */ /* 0x000fda0000703f70 */
[----:B------:R-:W-:Y:S05]  /*10c0*/  @P0 BRA `(.L_x_17) ;  /* 0x00000004004c0947 */ /* 0x000fea0003800000 */
[----:B------:R-:W-:-:S13]  /*10d0*/  LOP3.LUT P0, RZ, R3, 0x7fffffff, R6, 0xc8, !PT ;  /* 0x7fffffff03ff7812 */ /* 0x000fda000780c806 */
[----:B------:R-:W-:Y:S05]  /*10e0*/  @!P0 BRA `(.L_x_18) ;  /* 0x00000004003c8947 */ /* 0x000fea0003800000 */
[C---:B------:R-:W-:Y:S02]  /*10f0*/  FSETP.NEU.FTZ.AND P2, PT, |R0|.reuse, +INF , PT ;  /* 0x7f8000000000780b */ /* 0x040fe40003f5d200 */
[----:B------:R-:W-:Y:S02]  /*1100*/  FSETP.NEU.FTZ.AND P1, PT, |R3|, +INF , PT ;  /* 0x7f8000000300780b */ /* 0x000fe40003f3d200 */
[----:B------:R-:W-:-:S11]  /*1110*/  FSETP.NEU.FTZ.AND P0, PT, |R0|, +INF , PT ;  /* 0x7f8000000000780b */ /* 0x000fd60003f1d200 */
[----:B------:R-:W-:Y:S05]  /*1120*/  @!P1 BRA !P2, `(.L_x_18) ;  /* 0x00000004002c9947 */ /* 0x000fea0005000000 */
[----:B------:R-:W-:-:S04]  /*1130*/  LOP3.LUT P2, RZ, R6, 0x7fffffff, RZ, 0xc0, !PT ;  /* 0x7fffffff06ff7812 */ /* 0x000fc8000784c0ff */
[----:B------:R-:W-:-:S13]  /*1140*/  PLOP3.LUT P1, PT, P1, P2, PT, 0x2f, 0xf2 ;  /* 0x0000000000f2781c */ /* 0x000fda0000f24577 */
[----:B------:R-:W-:Y:S05]  /*1150*/  @P1 BRA `(.L_x_19) ;  /* 0x0000000400181947 */ /* 0x000fea0003800000 */
[----:B------:R-:W-:-:S04]  /*1160*/  LOP3.LUT P1, RZ, R3, 0x7fffffff, RZ, 0xc0, !PT ;  /* 0x7fffffff03ff7812 */ /* 0x000fc8000782c0ff */
[----:B------:R-:W-:-:S13]  /*1170*/  PLOP3.LUT P0, PT, P0, P1, PT, 0x2f, 0xf2 ;  /* 0x0000000000f2781c */ /* 0x000fda0000702577 */
[----:B------:R-:W-:Y:S05]  /*1180*/  @P0 BRA `(.L_x_20) ;  /* 0x0000000400000947 */ /* 0x000fea0003800000 */
[----:B------:R-:W-:Y:S02]  /*1190*/  ISETP.GE.AND P0, PT, R8, RZ, PT ;  /* 0x000000ff0800720c */ /* 0x000fe40003f06270 */
[----:B------:R-:W-:-:S11]  /*11a0*/  ISETP.GE.AND P1, PT, R9, RZ, PT ;  /* 0x000000ff0900720c */ /* 0x000fd60003f26270 */
[----:B------:R-:W-:Y:S02]  /*11b0*/  @P0 IMAD.MOV.U32 R7, RZ, RZ, RZ ;  /* 0x000000ffff070224 */ /* 0x000fe400078e00ff */
[----:B------:R-:W-:Y:S01]  /*11c0*/  @!P0 FFMA R6, R0, 1.84467440737095516160e+19, RZ ;  /* 0x5f80000000068823 */ /* 0x000fe200000000ff */
[----:B------:R-:W-:Y:S02]  /*11d0*/  @!P0 IMAD.MOV.U32 R7, RZ, RZ, -0x40 ;  /* 0xffffffc0ff078424 */ /* 0x000fe400078e00ff */
[----:B------:R-:W-:Y:S02]  /*11e0*/  @!P1 FFMA R3, R3, 1.84467440737095516160e+19, RZ ;  /* 0x5f80000003039823 */ /* 0x000fe400000000ff */
[----:B------:R-:W-:-:S07]  /*11f0*/  @!P1 VIADD R7, R7, 0x40 ;  /* 0x0000004007079836 */ /* 0x000fce0000000000 */
.L_x_16:
[----:B------:R-:W-:Y:S01]  /*1200*/  LEA R0, R10, 0xc0800000, 0x17 ;  /* 0xc08000000a007811 */ /* 0x000fe200078eb8ff */
[----:B------:R-:W-:Y:S01]  /*1210*/  VIADD R5, R5, 0xffffff81 ;  /* 0xffffff8105057836 */ /* 0x000fe20000000000 */
[----:B------:R-:W-:Y:S03]  /*1220*/  BSSY.RECONVERGENT B2, `(.L_x_21) ;  /* 0x0000035000027945 */ /* 0x000fe60003800200 */
[----:B------:R-:W-:Y:S02]  /*1230*/  IMAD.IADD R3, R3, 0x1, -R0 ;  /* 0x0000000103037824 */ /* 0x000fe400078e0a00 */
[----:B------:R-:W-:Y:S02]  /*1240*/  IMAD R0, R5, -0x800000, R6 ;  /* 0xff80000005007824 */ /* 0x000fe400078e0206 */
[----:B------:R-:W0:Y:S01]  /*1250*/  MUFU.RCP R8, R3 ;  /* 0x0000000300087308 */ /* 0x000e220000001000 */
[----:B------:R-:W-:-:S04]  /*1260*/  FADD.FTZ R9, -R3, -RZ ;  /* 0x800000ff03097221 */ /* 0x000fc80000010100 */
[----:B0-----:R-:W-:-:S04]  /*1270*/  FFMA R11, R8, R9, 1 ;  /* 0x3f800000080b7423 */ /* 0x001fc80000000009 */
[----:B------:R-:W-:-:S04]  /*1280*/  FFMA R13, R8, R11, R8 ;  /* 0x0000000b080d7223 */ /* 0x000fc80000000008 */
[----:B------:R-:W-:-:S04]  /*1290*/  FFMA R6, R0, R13, RZ ;  /* 0x0000000d00067223 */ /* 0x000fc800000000ff */
[----:B------:R-:W-:-:S04]  /*12a0*/  FFMA R11, R9, R6, R0 ;  /* 0x00000006090b7223 */ /* 0x000fc80000000000 */
[----:B------:R-:W-:Y:S01]  /*12b0*/  FFMA R8, R13, R11, R6 ;  /* 0x0000000b0d087223 */ /* 0x000fe20000000006 */
[----:B------:R-:W-:-:S03]  /*12c0*/  IADD3 R6, PT, PT, R5, 0x7f, -R10 ;  /* 0x0000007f05067810 */ /* 0x000fc60007ffe80a */
[----:B------:R-:W-:Y:S02]  /*12d0*/  FFMA R9, R9, R8, R0 ;  /* 0x0000000809097223 */ /* 0x000fe40000000000 */
[----:B------:R-:W-:Y:S02]  /*12e0*/  IMAD.IADD R6, R6, 0x1, R7 ;  /* 0x0000000106067824 */ /* 0x000fe400078e0207 */
[----:B------:R-:W-:-:S05]  /*12f0*/  FFMA R0, R13, R9, R8 ;  /* 0x000000090d007223 */ /* 0x000fca0000000008 */
[----:B------:R-:W-:-:S04]  /*1300*/  SHF.R.U32.HI R3, RZ, 0x17, R0 ;  /* 0x00000017ff037819 */ /* 0x000fc80000011600 */
[----:B------:R-:W-:-:S05]  /*1310*/  LOP3.LUT R3, R3, 0xff, RZ, 0xc0, !PT ;  /* 0x000000ff03037812 */ /* 0x000fca00078ec0ff */
[----:B------:R-:W-:-:S04]  /*1320*/  IMAD.IADD R7, R3, 0x1, R6 ;  /* 0x0000000103077824 */ /* 0x000fc800078e0206 */
[----:B------:R-:W-:-:S05]  /*1330*/  VIADD R3, R7, 0xffffffff ;  /* 0xffffffff07037836 */ /* 0x000fca0000000000 */
[----:B------:R-:W-:-:S13]  /*1340*/  ISETP.GE.U32.AND P0, PT, R3, 0xfe, PT ;  /* 0x000000fe0300780c */ /* 0x000fda0003f06070 */
[----:B------:R-:W-:Y:S05]  /*1350*/  @!P0 BRA `(.L_x_22) ;  /* 0x0000000000808947 */ /* 0x000fea0003800000 */
[----:B------:R-:W-:-:S13]  /*1360*/  ISETP.GT.AND P0, PT, R7, 0xfe, PT ;  /* 0x000000fe0700780c */ /* 0x000fda0003f04270 */
[----:B------:R-:W-:Y:S05]  /*1370*/  @P0 BRA `(.L_x_23) ;  /* 0x00000000006c0947 */ /* 0x000fea0003800000 */
[----:B------:R-:W-:-:S13]  /*1380*/  ISETP.GE.AND P0, PT, R7, 0x1, PT ;  /* 0x000000010700780c */ /* 0x000fda0003f06270 */
[----:B------:R-:W-:Y:S05]  /*1390*/  @P0 BRA `(.L_x_24) ;  /* 0x0000000000740947 */ /* 0x000fea0003800000 */
[----:B------:R-:W-:Y:S02]  /*13a0*/  ISETP.GE.AND P0, PT, R7, -0x18, PT ;  /* 0xffffffe80700780c */ /* 0x000fe40003f06270 */
[----:B------:R-:W-:-:S11]  /*13b0*/  LOP3.LUT R0, R0, 0x80000000, RZ, 0xc0, !PT ;  /* 0x8000000000007812 */ /* 0x000fd600078ec0ff */
[----:B------:R-:W-:Y:S05]  /*13c0*/  @!P0 BRA `(.L_x_24) ;  /* 0x0000000000688947 */ /* 0x000fea0003800000 */
[CCC-:B------:R-:W-:Y:S01]  /*13d0*/  FFMA.RZ R3, R13.reuse, R9.reuse, R8.reuse ;  /* 0x000000090d037223 */ /* 0x1c0fe2000000c008 */
[-CC-:B------:R-:W-:Y:S01]  /*13e0*/  FFMA.RM R6, R13, R9.reuse, R8.reuse ;  /* 0x000000090d067223 */ /* 0x180fe20000004008 */
[C---:B------:R-:W-:Y:S02]  /*13f0*/  ISETP.NE.AND P2, PT, R7.reuse, RZ, PT ;  /* 0x000000ff0700720c */ /* 0x040fe40003f45270 */
[----:B------:R-:W-:Y:S02]  /*1400*/  ISETP.NE.AND P1, PT, R7, RZ, PT ;  /* 0x000000ff0700720c */ /* 0x000fe40003f25270 */
[----:B------:R-:W-:Y:S01]  /*1410*/  LOP3.LUT R5, R3, 0x7fffff, RZ, 0xc0, !PT ;  /* 0x007fffff03057812 */ /* 0x000fe200078ec0ff */
[----:B------:R-:W-:Y:S01]  /*1420*/  FFMA.RP R3, R13, R9, R8 ;  /* 0x000000090d037223 */ /* 0x000fe20000008008 */
[----:B------:R-:W-:Y:S02]  /*1430*/  VIADD R8, R7, 0x20 ;  /* 0x0000002007087836 */ /* 0x000fe40000000000 */
[----:B------:R-:W-:Y:S01]  /*1440*/  LOP3.LUT R5, R5, 0x800000, RZ, 0xfc, !PT ;  /* 0x0080000005057812 */ /* 0x000fe200078efcff */
[----:B------:R-:W-:Y:S01]  /*1450*/  IMAD.MOV R7, RZ, RZ, -R7 ;  /* 0x000000ffff077224 */ /* 0x000fe200078e0a07 */
[----:B------:R-:W-:-:S02]  /*1460*/  FSETP.NEU.FTZ.AND P0, PT, R3, R6, PT ;  /* 0x000000060300720b */ /* 0x000fc40003f1d000 */
[----:B------:R-:W-:Y:S02]  /*1470*/  SHF.L.U32 R8, R5, R8, RZ ;  /* 0x0000000805087219 */ /* 0x000fe400000006ff */
[----:B------:R-:W-:Y:S02]  /*1480*/  SEL R6, R7, RZ, P2 ;  /* 0x000000ff07067207 */ /* 0x000fe40001000000 */
[----:B------:R-:W-:Y:S02]  /*1490*/  ISETP.NE.AND P1, PT, R8, RZ, P1 ;  /* 0x000000ff0800720c */ /* 0x000fe40000f25270 */
[----:B------:R-:W-:Y:S02]  /*14a0*/  SHF.R.U32.HI R6, RZ, R6, R5 ;  /* 0x00000006ff067219 */ /* 0x000fe40000011605 */
[----:B------:R-:W-:Y:S02]  /*14b0*/  PLOP3.LUT P0, PT, P0, P1, PT, 0xf8, 0x8f ;  /* 0x00000000008f781c */ /* 0x000fe40000703f70 */
[----:B------:R-:W-:-:S02]  /*14c0*/  SHF.R.U32.HI R8, RZ, 0x1, R6 ;  /* 0x00000001ff087819 */ /* 0x000fc40000011606 */
[----:B------:R-:W-:-:S04]  /*14d0*/  SEL R3, RZ, 0x1, !P0 ;  /* 0x00000001ff037807 */ /* 0x000fc80004000000 */
[----:B------:R-:W-:-:S04]  /*14e0*/  LOP3.LUT R3, R3, 0x1, R8, 0xf8, !PT ;  /* 0x0000000103037812 */ /* 0x000fc800078ef808 */
[----:B------:R-:W-:-:S05]  /*14f0*/  LOP3.LUT R3, R3, R6, RZ, 0xc0, !PT ;  /* 0x0000000603037212 */ /* 0x000fca00078ec0ff */
[----:B------:R-:W-:-:S05]  /*1500*/  IMAD.IADD R3, R8, 0x1, R3 ;  /* 0x0000000108037824 */ /* 0x000fca00078e0203 */
[----:B------:R-:W-:Y:S01]  /*1510*/  LOP3.LUT R0, R3, R0, RZ, 0xfc, !PT ;  /* 0x0000000003007212 */ /* 0x000fe200078efcff */
[----:B------:R-:W-:Y:S06]  /*1520*/  BRA `(.L_x_24) ;  /* 0x0000000000107947 */ /* 0x000fec0003800000 */
.L_x_23:
[----:B------:R-:W-:-:S04]  /*1530*/  LOP3.LUT R0, R0, 0x80000000, RZ, 0xc0, !PT ;  /* 0x8000000000007812 */ /* 0x000fc800078ec0ff */
[----:B------:R-:W-:Y:S01]  /*1540*/  LOP3.LUT R0, R0, 0x7f800000, RZ, 0xfc, !PT ;  /* 0x7f80000000007812 */ /* 0x000fe200078efcff */
[----:B------:R-:W-:Y:S06]  /*1550*/  BRA `(.L_x_24) ;  /* 0x0000000000047947 */ /* 0x000fec0003800000 */
.L_x_22:
[----:B------:R-:W-:-:S07]  /*1560*/  IMAD R0, R6, 0x800000, R0 ;  /* 0x0080000006007824 */ /* 0x000fce00078e0200 */
.L_x_24:
[----:B------:R-:W-:Y:S05]  /*1570*/  BSYNC.RECONVERGENT B2 ;  /* 0x0000000000027941 */ /* 0x000fea0003800200 */
.L_x_21:
[----:B------:R-:W-:Y:S05]  /*1580*/  BRA `(.L_x_25) ;  /* 0x0000000000207947 */ /* 0x000fea0003800000 */
.L_x_20:
[----:B------:R-:W-:-:S04]  /*1590*/  LOP3.LUT R0, R3, 0x80000000, R6, 0x48, !PT ;  /* 0x8000000003007812 */ /* 0x000fc800078e4806 */
[----:B------:R-:W-:Y:S01]  /*15a0*/  LOP3.LUT R0, R0, 0x7f800000, RZ, 0xfc, !PT ;  /* 0x7f80000000007812 */ /* 0x000fe200078efcff */
[----:B------:R-:W-:Y:S06]  /*15b0*/  BRA `(.L_x_25) ;  /* 0x0000000000147947 */ /* 0x000fec0003800000 */
.L_x_19:
[----:B------:R-:W-:Y:S01]  /*15c0*/  LOP3.LUT R0, R3, 0x80000000, R6, 0x48, !PT ;  /* 0x8000000003007812 */ /* 0x000fe200078e4806 */
[----:B------:R-:W-:Y:S06]  /*15d0*/  BRA `(.L_x_25) ;  /* 0x00000000000c7947 */ /* 0x000fec0003800000 */
.L_x_18:
[----:B------:R-:W0:Y:S01]  /*15e0*/  MUFU.RSQ R0, -QNAN ;  /* 0xffc0000000007908 */ /* 0x000e220000001400 */
[----:B------:R-:W-:Y:S05]  /*15f0*/  BRA `(.L_x_25) ;  /* 0x0000000000047947 */ /* 0x000fea0003800000 */
.L_x_17:
[----:B------:R-:W-:-:S07]  /*1600*/  FADD.FTZ R0, R0, R3 ;  /* 0x0000000300007221 */ /* 0x000fce0000010000 */
.L_x_25:
[----:B------:R-:W-:Y:S05]  /*1610*/  BSYNC.RECONVERGENT B1 ;  /* 0x0000000000017941 */ /* 0x000fea0003800200 */
.L_x_15:
[----:B------:R-:W-:-:S04]  /*1620*/  IMAD.MOV.U32 R5, RZ, RZ, 0x0 ;  /* 0x00000000ff057424 */ /* 0x000fc800078e00ff */
[----:B0-----:R-:W-:Y:S05]  /*1630*/  RET.REL.NODEC R4 `(_Z13softmaxKernelPfS_i) ;  /* 0xffffffe804707950 */ /* 0x001fea0003c3ffff */
.L_x_26:
        /* <DEDUP_REMOVED lines=12> */
.L_x_48:


//--------------------- .text._Z10reluKernelPfi   --------------------------
	.section	.text._Z10reluKernelPfi,"ax",@progbits
	.align	128
        .global         _Z10reluKernelPfi
        .type           _Z10reluKernelPfi,@function
        .size           _Z10reluKernelPfi,(.L_x_51 - _Z10reluKernelPfi)
        .other          _Z10reluKernelPfi,@"STO_CUDA_ENTRY STV_DEFAULT"
_Z10reluKernelPfi:
.text._Z10reluKernelPfi:
[----:B------:R-:W-:Y:S01]  /*0000*/  LDC R1, c[0x0][0x37c] ;  /* 0x0000df00ff017b82 */ /* 0x000fe20000000800 */
[----:B------:R-:W0:Y:S07]  /*0010*/  S2R R0, SR_TID.X ;  /* 0x0000000000007919 */ /* 0x000e2e0000002100 */
[----:B------:R-:W0:Y:S01]  /*0020*/  S2UR UR4, SR_CTAID.X ;  /* 0x00000000000479c3 */ /* 0x000e220000002500 */
[----:B------:R-:W1:Y:S07]  /*0030*/  LDCU UR5, c[0x0][0x388] ;  /* 0x00007100ff0577ac */ /* 0x000e6e0008000800 */
[----:B------:R-:W0:Y:S02]  /*0040*/  LDC R5, c[0x0][0x360] ;  /* 0x0000d800ff057b82 */ /* 0x000e240000000800 */
[----:B0-----:R-:W-:-:S05]  /*0050*/  IMAD R5, R5, UR4, R0 ;  /* 0x0000000405057c24 */ /* 0x001fca000f8e0200 */
[----:B-1----:R-:W-:-:S13]  /*0060*/  ISETP.GE.AND P0, PT, R5, UR5, PT ;  /* 0x0000000505007c0c */ /* 0x002fda000bf06270 */
[----:B------:R-:W-:Y:S05]  /*0070*/  @P0 EXIT ;  /* 0x000000000000094d */ /* 0x000fea0003800000 */
[----:B------:R-:W0:Y:S01]  /*0080*/  LDC.64 R2, c[0x0][0x380] ;  /* 0x0000e000ff027b82 */ /* 0x000e220000000a00 */
[----:B------:R-:W1:Y:S01]  /*0090*/  LDCU.64 UR4, c[0x0][0x358] ;  /* 0x00006b00ff0477ac */ /* 0x000e620008000a00 */
[----:B0-----:R-:W-:-:S05]  /*00a0*/  IMAD.WIDE R2, R5, 0x4, R2 ;  /* 0x0000000405027825 */ /* 0x001fca00078e0202 */
[----:B-1----:R-:W2:Y:S02]  /*00b0*/  LDG.E R0, desc[UR4][R2.64] ;  /* 0x0000000402007981 */ /* 0x002ea4000c1e1900 */
[----:B--2---:R-:W-:-:S05]  /*00c0*/  FMNMX R5, RZ, R0, !PT ;  /* 0x00000000ff057209 */ /* 0x004fca0007800000 */
[----:B------:R-:W-:Y:S01]  /*00d0*/  STG.E desc[UR4][R2.64], R5 ;  /* 0x0000000502007986 */ /* 0x000fe2000c101904 */
[----:B------:R-:W-:Y:S05]  /*00e0*/  EXIT ;  /* 0x000000000000794d */ /* 0x000fea0003800000 */
.L_x_27:
        /* <DEDUP_REMOVED lines=9> */
.L_x_51:


//--------------------- .text._Z16maxPoolingKernelPKfPfiiiiiii --------------------------
	.section	.text._Z16maxPoolingKernelPKfPfiiiiiii,"ax",@progbits
	.align	128
        .global         _Z16maxPoolingKernelPKfPfiiiiiii
        .type           _Z16maxPoolingKernelPKfPfiiiiiii,@function
        .size           _Z16maxPoolingKernelPKfPfiiiiiii,(.L_x_52 - _Z16maxPoolingKernelPKfPfiiiiiii)
        .other          _Z16maxPoolingKernelPKfPfiiiiiii,@"STO_CUDA_ENTRY STV_DEFAULT"
_Z16maxPoolingKernelPKfPfiiiiiii:
.text._Z16maxPoolingKernelPKfPfiiiiiii:
[----:B------:R-:W-:Y:S01]  /*0000*/  LDC R1, c[0x0][0x37c] ;  /* 0x0000df00ff017b82 */ /* 0x000fe20000000800 */
[----:B------:R-:W0:Y:S07]  /*0010*/  S2R R2, SR_TID.Y ;  /* 0x0000000000027919 */ /* 0x000e2e0000002200 */
[----:B------:R-:W1:Y:S01]  /*0020*/  LDC R3, c[0x0][0x360] ;  /* 0x0000d800ff037b82 */ /* 0x000e620000000800 */
[----:B------:R-:W2:Y:S01]  /*0030*/  LDCU.64 UR8, c[0x0][0x398] ;  /* 0x00007300ff0877ac */ /* 0x000ea20008000a00 */
[----:B------:R-:W1:Y:S01]  /*0040*/  S2R R0, SR_TID.X ;  /* 0x0000000000007919 */ /* 0x000e620000002100 */
[----:B------:R-:W3:Y:S01]  /*0050*/  LDCU UR7, c[0x0][0x3a0] ;  /* 0x00007400ff0777ac */ /* 0x000ee20008000800 */
[----:B------:R-:W4:Y:S04]  /*0060*/  S2R R7, SR_TID.Z ;  /* 0x0000000000077919 */ /* 0x000f280000002300 */
[----:B------:R-:W0:Y:S08]  /*0070*/  S2UR UR5, SR_CTAID.Y ;  /* 0x00000000000579c3 */ /* 0x000e300000002600 */
[----:B------:R-:W0:Y:S08]  /*0080*/  LDC R5, c[0x0][0x364] ;  /* 0x0000d900ff057b82 */ /* 0x000e300000000800 */
[----:B------:R-:W1:Y:S08]  /*0090*/  S2UR UR4, SR_CTAID.X ;  /* 0x00000000000479c3 */ /* 0x000e700000002500 */
[----:B------:R-:W4:Y:S08]  /*00a0*/  S2UR UR6, SR_CTAID.Z ;  /* 0x00000000000679c3 */ /* 0x000f300000002700 */
[----:B------:R-:W4:Y:S01]  /*00b0*/  LDC R4, c[0x0][0x368] ;  /* 0x0000da00ff047b82 */ /* 0x000f220000000800 */
[----:B0-----:R-:W-:-:S05]  /*00c0*/  IMAD R5, R5, UR5, R2 ;  /* 0x0000000505057c24 */ /* 0x001fca000f8e0202 */
[----:B--2---:R-:W-:Y:S01]  /*00d0*/  ISETP.GE.AND P0, PT, R5, UR8, PT ;  /* 0x0000000805007c0c */ /* 0x004fe2000bf06270 */
[----:B-1----:R-:W-:-:S05]  /*00e0*/  IMAD R3, R3, UR4, R0 ;  /* 0x0000000403037c24 */ /* 0x002fca000f8e0200 */
[----:B------:R-:W-:Y:S01]  /*00f0*/  ISETP.GE.OR P0, PT, R3, UR9, P0 ;  /* 0x0000000903007c0c */ /* 0x000fe20008706670 */
[----:B----4-:R-:W-:-:S05]  /*0100*/  IMAD R2, R4, UR6, R7 ;  /* 0x0000000604027c24 */ /* 0x010fca000f8e0207 */
[----:B---3--:R-:W-:-:S13]  /*0110*/  ISETP.GE.OR P0, PT, R2, UR7, P0 ;  /* 0x0000000702007c0c */ /* 0x008fda0008706670 */
[----:B------:R-:W-:Y:S05]  /*0120*/  @P0 EXIT ;  /* 0x000000000000094d */ /* 0x000fea0003800000 */
[----:B------:R-:W0:Y:S01]  /*0130*/  LDC R4, c[0x0][0x3a8] ;  /* 0x0000ea00ff047b82 */ /* 0x000e220000000800 */
[----:B------:R-:W1:Y:S01]  /*0140*/  LDCU.64 UR6, c[0x0][0x358] ;  /* 0x00006b00ff0677ac */ /* 0x000e620008000a00 */
[----:B------:R-:W-:Y:S01]  /*0150*/  IMAD.MOV.U32 R0, RZ, RZ, -0x800001 ;  /* 0xff7fffffff007424 */ /* 0x000fe200078e00ff */
[----:B0-----:R-:W-:-:S13]  /*0160*/  ISETP.GE.AND P0, PT, R4, 0x1, PT ;  /* 0x000000010400780c */ /* 0x001fda0003f06270 */
[----:B-1----:R-:W-:Y:S05]  /*0170*/  @!P0 BRA `(.L_x_28) ;  /* 0x0000000800f08947 */ /* 0x002fea0003800000 */
[C---:B------:R-:W-:Y:S01]  /*0180*/  LOP3.LUT R16, R4.reuse, 0xf, RZ, 0xc0, !PT ;  /* 0x0000000f04107812 */ /* 0x040fe200078ec0ff */
[----:B------:R-:W-:Y:S01]  /*0190*/  UMOV UR4, URZ ;  /* 0x000000ff00047c82 */ /* 0x000fe20008000000 */
[C---:B------:R-:W-:Y:S02]  /*01a0*/  LOP3.LUT R15, R4.reuse, 0x7, RZ, 0xc0, !PT ;  /* 0x00000007040f7812 */ /* 0x040fe400078ec0ff */
[----:B------:R-:W-:Y:S01]  /*01b0*/  LOP3.LUT R10, R4, 0x7ffffff0, RZ, 0xc0, !PT ;  /* 0x7ffffff0040a7812 */ /* 0x000fe200078ec0ff */
[----:B------:R-:W-:Y:S01]  /*01c0*/  VIADD R0, R16, 0xffffffff ;  /* 0xffffffff10007836 */ /* 0x000fe20000000000 */
[----:B------:R-:W-:Y:S01]  /*01d0*/  LOP3.LUT R4, R4, 0x3, RZ, 0xc0, !PT ;  /* 0x0000000304047812 */ /* 0x000fe200078ec0ff */
[----:B------:R-:W-:-:S03]  /*01e0*/  VIADD R6, R15, 0xffffffff ;  /* 0xffffffff0f067836 */ /* 0x000fc60000000000 */
[----:B------:R-:W-:Y:S01]  /*01f0*/  ISETP.GE.U32.AND P1, PT, R0, 0x7, PT ;  /* 0x000000070000780c */ /* 0x000fe20003f26070 */
[----:B------:R-:W-:Y:S01]  /*0200*/  IMAD.MOV.U32 R0, RZ, RZ, -0x800001 ;  /* 0xff7fffffff007424 */ /* 0x000fe200078e00ff */
[----:B------:R-:W-:-:S13]  /*0210*/  ISETP.GE.U32.AND P2, PT, R6, 0x3, PT ;  /* 0x000000030600780c */ /* 0x000fda0003f46070 */
.L_x_36:
[----:B------:R-:W0:Y:S01]  /*0220*/  LDCU UR8, c[0x0][0x3a8] ;  /* 0x00007500ff0877ac */ /* 0x000e220008000800 */
[----:B------:R-:W-:Y:S01]  /*0230*/  IMAD.MOV.U32 R8, RZ, RZ, RZ ;  /* 0x000000ffff087224 */ /* 0x000fe200078e00ff */
[----:B------:R-:W1:Y:S01]  /*0240*/  LDCU UR9, c[0x0][0x3a4] ;  /* 0x00007480ff0977ac */ /* 0x000e620008000800 */
[----:B------:R-:W2:Y:S01]  /*0250*/  LDCU UR5, c[0x0][0x390] ;  /* 0x00007200ff0577ac */ /* 0x000ea20008000800 */
[----:B0-----:R-:W-:Y:S01]  /*0260*/  UISETP.GE.U32.AND UP0, UPT, UR8, 0x10, UPT ;  /* 0x000000100800788c */ /* 0x001fe2000bf06070 */
[----:B-1----:R-:W-:-:S04]  /*0270*/  IMAD.U32 R14, RZ, RZ, UR9 ;  /* 0x00000009ff0e7e24 */ /* 0x002fc8000f8e00ff */
[----:B------:R-:W-:Y:S01]  /*0280*/  IMAD R11, R5, R14, UR4 ;  /* 0x00000004050b7e24 */ /* 0x000fe2000f8e020e */
[----:B------:R-:W-:-:S03]  /*0290*/  UIADD3 UR4, UPT, UPT, UR4, 0x1, URZ ;  /* 0x0000000104047890 */ /* 0x000fc6000fffe0ff */
[----:B--2---:R-:W-:Y:S01]  /*02a0*/  IMAD R12, R2, UR5, R11 ;  /* 0x00000005020c7c24 */ /* 0x004fe2000f8e020b */
[----:B------:R-:W-:Y:S01]  /*02b0*/  UISETP.NE.AND UP1, UPT, UR4, UR8, UPT ;  /* 0x000000080400728c */ /* 0x000fe2000bf25270 */
[----:B------:R-:W-:Y:S10]  /*02c0*/  BRA.U !UP0, `(.L_x_29) ;  /* 0x00000005082c7547 */ /* 0x000ff4000b800000 */
[----:B------:R-:W0:Y:S01]  /*02d0*/  LDC R14, c[0x0][0x3a4] ;  /* 0x0000e900ff0e7b82 */ /* 0x000e220000000800 */
[----:B------:R-:W-:Y:S01]  /*02e0*/  ISETP.GE.AND P0, PT, R11, UR5, PT ;  /* 0x000000050b007c0c */ /* 0x000fe2000bf06270 */
[----:B------:R-:W1:Y:S01]  /*02f0*/  LDCU UR8, c[0x0][0x394] ;  /* 0x00007280ff0877ac */ /* 0x000e620008000800 */
[----:B------:R-:W-:-:S05]  /*0300*/  UMOV UR5, URZ ;  /* 0x000000ff00057c82 */ /* 0x000fca0008000000 */
[----:B------:R-:W2:Y:S06]  /*0310*/  LDC.64 R6, c[0x0][0x380] ;  /* 0x0000e000ff067b82 */ /* 0x000eac0000000a00 */
.L_x_30:
[----:B0-----:R-:W-:-:S04]  /*0320*/  IMAD R13, R3, R14, UR5 ;  /* 0x00000005030d7e24 */ /* 0x001fc8000f8e020e */
[C---:B------:R-:W-:Y:S01]  /*0330*/  VIADD R8, R13.reuse, 0x1 ;  /* 0x000000010d087836 */ /* 0x040fe20000000000 */
[C---:B-1----:R-:W-:Y:S01]  /*0340*/  ISETP.GE.OR P3, PT, R13.reuse, UR8, P0 ;  /* 0x000000080d007c0c */ /* 0x042fe20008766670 */
[----:B------:R-:W-:Y:S02]  /*0350*/  IMAD R9, R12, UR8, R13 ;  /* 0x000000080c097c24 */ /* 0x000fe4000f8e020d */
[----:B------:R-:W-:Y:S01]  /*0360*/  VIADD R17, R13, 0x2 ;  /* 0x000000020d117836 */ /* 0x000fe20000000000 */
[----:B------:R-:W-:Y:S01]  /*0370*/  ISETP.GE.OR P4, PT, R8, UR8, P0 ;  /* 0x0000000808007c0c */ /* 0x000fe20008786670 */
[----:B--2---:R-:W-:-:S03]  /*0380*/  IMAD.WIDE R8, R9, 0x4, R6 ;  /* 0x0000000409087825 */ /* 0x004fc600078e0206 */
[----:B------:R-:W-:Y:S01]  /*0390*/  ISETP.GE.OR P6, PT, R17, UR8, P0 ;  /* 0x0000000811007c0c */ /* 0x000fe200087c6670 */
[----:B------:R-:W-:-:S04]  /*03a0*/  VIADD R18, R13, 0x3 ;  /* 0x000000030d127836 */ /* 0x000fc80000000000 */
[----:B------:R-:W2:Y:S01]  /*03b0*/  @!P3 LDG.E R17, desc[UR6][R8.64] ;  /* 0x000000060811b981 */ /* 0x000ea2000c1e1900 */
[----:B------:R-:W-:-:S03]  /*03c0*/  ISETP.GE.OR P5, PT, R18, UR8, P0 ;  /* 0x0000000812007c0c */ /* 0x000fc600087a6670 */
[----:B------:R-:W3:Y:S04]  /*03d0*/  @!P4 LDG.E R19, desc[UR6][R8.64+0x4] ;  /* 0x000004060813c981 */ /* 0x000ee8000c1e1900 */
[----:B------:R-:W4:Y:S06]  /*03e0*/  @!P6 LDG.E R21, desc[UR6][R8.64+0x8] ;  /* 0x000008060815e981 */ /* 0x000f2c000c1e1900 */
[----:B------:R-:W5:Y:S01]  /*03f0*/  @!P5 LDG.E R23, desc[UR6][R8.64+0xc] ;  /* 0x00000c060817d981 */ /* 0x000f62000c1e1900 */
[C---:B------:R-:W-:Y:S01]  /*0400*/  VIADD R18, R13.reuse, 0x4 ;  /* 0x000000040d127836 */ /* 0x040fe20000000000 */
[----:B--2---:R-:W-:Y:S01]  /*0410*/  @!P3 FMNMX R0, R0, R17, !PT ;  /* 0x000000110000b209 */ /* 0x004fe20007800000 */
[----:B------:R-:W-:-:S03]  /*0420*/  VIADD R17, R13, 0x5 ;  /* 0x000000050d117836 */ /* 0x000fc60000000000 */
[----:B------:R-:W-:Y:S02]  /*0430*/  ISETP.GE.OR P3, PT, R18, UR8, P0 ;  /* 0x0000000812007c0c */ /* 0x000fe40008766670 */
[----:B---3--:R-:W-:Y:S02]  /*0440*/  @!P4 FMNMX R0, R0, R19, !PT ;  /* 0x000000130000c209 */ /* 0x008fe40007800000 */
[----:B------:R-:W-:Y:S01]  /*0450*/  ISETP.GE.OR P4, PT, R17, UR8, P0 ;  /* 0x0000000811007c0c */ /* 0x000fe20008786670 */
[C---:B------:R-:W-:Y:S01]  /*0460*/  VIADD R17, R13.reuse, 0x6 ;  /* 0x000000060d117836 */ /* 0x040fe20000000000 */
[----:B----4-:R-:W-:Y:S01]  /*0470*/  @!P6 FMNMX R0, R0, R21, !PT ;  /* 0x000000150000e209 */ /* 0x010fe20007800000 */
[----:B------:R-:W-:-:S03]  /*0480*/  VIADD R18, R13, 0x7 ;  /* 0x000000070d127836 */ /* 0x000fc60000000000 */
[----:B------:R-:W-:Y:S02]  /*0490*/  ISETP.GE.OR P6, PT, R17, UR8, P0 ;  /* 0x0000000811007c0c */ /* 0x000fe400087c6670 */
[----:B-----5:R-:W-:Y:S01]  /*04a0*/  @!P5 FMNMX R0, R0, R23, !PT ;  /* 0x000000170000d209 */ /* 0x020fe20007800000 */
[----:B------:R-:W2:Y:S01]  /*04b0*/  @!P3 LDG.E R17, desc[UR6][R8.64+0x10] ;  /* 0x000010060811b981 */ /* 0x000ea2000c1e1900 */
[----:B------:R-:W-:-:S03]  /*04c0*/  ISETP.GE.OR P5, PT, R18, UR8, P0 ;  /* 0x0000000812007c0c */ /* 0x000fc600087a6670 */
[----:B------:R-:W3:Y:S06]  /*04d0*/  @!P4 LDG.E R19, desc[UR6][R8.64+0x14] ;  /* 0x000014060813c981 */ /* 0x000eec000c1e1900 */
[----:B------:R-:W4:Y:S04]  /*04e0*/  @!P6 LDG.E R21, desc[UR6][R8.64+0x18] ;  /* 0x000018060815e981 */ /* 0x000f28000c1e1900 */
[----:B------:R-:W5:Y:S01]  /*04f0*/  @!P5 LDG.E R23, desc[UR6][R8.64+0x1c] ;  /* 0x00001c060817d981 */ /* 0x000f62000c1e1900 */
[C---:B------:R-:W-:Y:S01]  /*0500*/  VIADD R18, R13.reuse, 0x8 ;  /* 0x000000080d127836 */ /* 0x040fe20000000000 */
[----:B--2---:R-:W-:Y:S01]  /*0510*/  @!P3 FMNMX R0, R0, R17, !PT ;  /* 0x000000110000b209 */ /* 0x004fe20007800000 */
[----:B------:R-:W-:-:S03]  /*0520*/  VIADD R17, R13, 0x9 ;  /* 0x000000090d117836 */ /* 0x000fc60000000000 */
[----:B------:R-:W-:Y:S02]  /*0530*/  ISETP.GE.OR P3, PT, R18, UR8, P0 ;  /* 0x0000000812007c0c */ /* 0x000fe40008766670 */
[----:B---3--:R-:W-:Y:S02]  /*0540*/  @!P4 FMNMX R0, R0, R19, !PT ;  /* 0x000000130000c209 */ /* 0x008fe40007800000 */
[----:B------:R-:W-:Y:S01]  /*0550*/  ISETP.GE.OR P4, PT, R17, UR8, P0 ;  /* 0x0000000811007c0c */ /* 0x000fe20008786670 */
[C---:B------:R-:W-:Y:S02]  /*0560*/  VIADD R17, R13.reuse, 0xa ;  /* 0x0000000a0d117836 */ /* 0x040fe40000000000 */
[----:B------:R-:W-:Y:S01]  /*0570*/  VIADD R18, R13, 0xb ;  /* 0x0000000b0d127836 */ /* 0x000fe20000000000 */
[----:B----4-:R-:W-:Y:S02]  /*0580*/  @!P6 FMNMX R0, R0, R21, !PT ;  /* 0x000000150000e209 */ /* 0x010fe40007800000 */
[----:B------:R-:W-:-:S02]  /*0590*/  ISETP.GE.OR P6, PT, R17, UR8, P0 ;  /* 0x0000000811007c0c */ /* 0x000fc400087c6670 */
        /* <DEDUP_REMOVED lines=16> */
[----:B-----5:R-:W-:Y:S02]  /*06a0*/  @!P5 FMNMX R0, R0, R23, !PT ;  /* 0x000000170000d209 */ /* 0x020fe40007800000 */
[----:B------:R-:W-:Y:S02]  /*06b0*/  ISETP.GE.OR P5, PT, R13, UR8, P0 ;  /* 0x000000080d007c0c */ /* 0x000fe400087a6670 */
[----:B------:R-:W2:Y:S04]  /*06c0*/  @!P3 LDG.E R13, desc[UR6][R8.64+0x30] ;  /* 0x00003006080db981 */ /* 0x000ea8000c1e1900 */
[----:B------:R-:W3:Y:S04]  /*06d0*/  @!P4 LDG.E R17, desc[UR6][R8.64+0x34] ;  /* 0x000034060811c981 */ /* 0x000ee8000c1e1900 */
[----:B------:R-:W4:Y:S04]  /*06e0*/  @!P6 LDG.E R19, desc[UR6][R8.64+0x38] ;  /* 0x000038060813e981 */ /* 0x000f28000c1e1900 */
[----:B------:R-:W5:Y:S01]  /*06f0*/  @!P5 LDG.E R21, desc[UR6][R8.64+0x3c] ;  /* 0x00003c060815d981 */ /* 0x000f62000c1e1900 */
[----:B------:R-:W-:Y:S01]  /*0700*/  UIADD3 UR5, UPT, UPT, UR5, 0x10, URZ ;  /* 0x0000001005057890 */ /* 0x000fe2000fffe0ff */
[----:B--2---:R-:W-:-:S05]  /*0710*/  @!P3 FMNMX R0, R0, R13, !PT ;  /* 0x0000000d0000b209 */ /* 0x004fca0007800000 */
[----:B------:R-:W-:Y:S02]  /*0720*/  ISETP.NE.AND P3, PT, R10, UR5, PT ;  /* 0x000000050a007c0c */ /* 0x000fe4000bf65270 */
[----:B---3--:R-:W-:-:S04]  /*0730*/  @!P4 FMNMX R0, R0, R17, !PT ;  /* 0x000000110000c209 */ /* 0x008fc80007800000 */
[----:B----4-:R-:W-:-:S04]  /*0740*/  @!P6 FMNMX R0, R0, R19, !PT ;  /* 0x000000130000e209 */ /* 0x010fc80007800000 */
[----:B-----5:R-:W-:-:S03]  /*0750*/  @!P5 FMNMX R0, R0, R21, !PT ;  /* 0x000000150000d209 */ /* 0x020fc60007800000 */
[----:B------:R-:W-:Y:S05]  /*0760*/  @P3 BRA `(.L_x_30) ;  /* 0xfffffff800ec3947 */ /* 0x000fea000383ffff */
[----:B------:R-:W-:-:S07]  /*0770*/  IMAD.MOV.U32 R8, RZ, RZ, R10 ;  /* 0x000000ffff087224 */ /* 0x000fce00078e000a */
.L_x_29:
[----:B------:R-:W-:-:S13]  /*0780*/  ISETP.NE.AND P0, PT, R16, RZ, PT ;  /* 0x000000ff1000720c */ /* 0x000fda0003f05270 */
[----:B------:R-:W-:Y:S05]  /*0790*/  @!P0 BRA `(.L_x_31) ;  /* 0x0000000400648947 */ /* 0x000fea0003800000 */
[----:B------:R-:W-:Y:S01]  /*07a0*/  ISETP.NE.AND P3, PT, R15, RZ, PT ;  /* 0x000000ff0f00720c */ /* 0x000fe20003f65270 */
[----:B------:R-:W-:-:S12]  /*07b0*/  @!P1 BRA `(.L_x_32) ;  /* 0x0000000000989947 */ /* 0x000fd80003800000 */
[----:B------:R-:W0:Y:S01]  /*07c0*/  LDCU.64 UR8, c[0x0][0x390] ;  /* 0x00007200ff0877ac */ /* 0x000e220008000a00 */
[----:B------:R-:W1:Y:S01]  /*07d0*/  LDC.64 R6, c[0x0][0x380] ;  /* 0x0000e000ff067b82 */ /* 0x000e620000000a00 */
[----:B------:R-:W-:Y:S01]  /*07e0*/  IMAD R19, R3, R14, R8 ;  /* 0x0000000e03137224 */ /* 0x000fe200078e0208 */
[----:B0-----:R-:W-:-:S03]  /*07f0*/  ISETP.GE.AND P0, PT, R11, UR8, PT ;  /* 0x000000080b007c0c */ /* 0x001fc6000bf06270 */
[----:B------:R-:W-:Y:S01]  /*0800*/  IMAD R9, R12, UR9, R19 ;  /* 0x000000090c097c24 */ /* 0x000fe2000f8e0213 */
[----:B------:R-:W-:-:S03]  /*0810*/  ISETP.GE.OR P4, PT, R19, UR9, P0 ;  /* 0x0000000913007c0c */ /* 0x000fc60008786670 */
[----:B-1----:R-:W-:-:S10]  /*0820*/  IMAD.WIDE R6, R9, 0x4, R6 ;  /* 0x0000000409067825 */ /* 0x002fd400078e0206 */
[----:B------:R-:W2:Y:S01]  /*0830*/  @!P4 LDG.E R9, desc[UR6][R6.64] ;  /* 0x000000060609c981 */ /* 0x000ea2000c1e1900 */
[C---:B------:R-:W-:Y:S02]  /*0840*/  VIADD R13, R19.reuse, 0x1 ;  /* 0x00000001130d7836 */ /* 0x040fe40000000000 */
[----:B------:R-:W-:-:S03]  /*0850*/  VIADD R17, R19, 0x2 ;  /* 0x0000000213117836 */ /* 0x000fc60000000000 */
[----:B------:R-:W-:Y:S01]  /*0860*/  ISETP.GE.OR P6, PT, R13, UR9, P0 ;  /* 0x000000090d007c0c */ /* 0x000fe200087c6670 */
[----:B------:R-:W-:Y:S01]  /*0870*/  VIADD R13, R19, 0x3 ;  /* 0x00000003130d7836 */ /* 0x000fe20000000000 */
[----:B------:R-:W-:Y:S02]  /*0880*/  ISETP.GE.OR P5, PT, R17, UR9, P0 ;  /* 0x0000000911007c0c */ /* 0x000fe400087a6670 */
[----:B--2---:R-:W-:Y:S02]  /*0890*/  @!P4 FMNMX R0, R0, R9, !PT ;  /* 0x000000090000c209 */ /* 0x004fe40007800000 */
[----:B------:R-:W-:-:S07]  /*08a0*/  ISETP.GE.OR P4, PT, R13, UR9, P0 ;  /* 0x000000090d007c0c */ /* 0x000fce0008786670 */
[----:B------:R-:W2:Y:S04]  /*08b0*/  @!P6 LDG.E R9, desc[UR6][R6.64+0x4] ;  /* 0x000004060609e981 */ /* 0x000ea8000c1e1900 */
[----:B------:R-:W3:Y:S04]  /*08c0*/  @!P5 LDG.E R13, desc[UR6][R6.64+0x8] ;  /* 0x00000806060dd981 */ /* 0x000ee8000c1e1900 */
[----:B------:R-:W4:Y:S01]  /*08d0*/  @!P4 LDG.E R17, desc[UR6][R6.64+0xc] ;  /* 0x00000c060611c981 */ /* 0x000f22000c1e1900 */
[C---:B------:R-:W-:Y:S01]  /*08e0*/  VIADD R18, R19.reuse, 0x4 ;  /* 0x0000000413127836 */ /* 0x040fe20000000000 */
[----:B--2---:R-:W-:Y:S01]  /*08f0*/  @!P6 FMNMX R0, R0, R9, !PT ;  /* 0x000000090000e209 */ /* 0x004fe20007800000 */
[----:B------:R-:W-:-:S03]  /*0900*/  VIADD R9, R19, 0x5 ;  /* 0x0000000513097836 */ /* 0x000fc60000000000 */
[----:B------:R-:W-:Y:S02]  /*0910*/  ISETP.GE.OR P6, PT, R18, UR9, P0 ;  /* 0x0000000912007c0c */ /* 0x000fe400087c6670 */
[----:B---3--:R-:W-:Y:S01]  /*0920*/  @!P5 FMNMX R0, R0, R13, !PT ;  /* 0x0000000d0000d209 */ /* 0x008fe20007800000 */
[----:B------:R-:W-:Y:S01]  /*0930*/  VIADD R13, R19, 0x6 ;  /* 0x00000006130d7836 */ /* 0x000fe20000000000 */
[----:B------:R-:W-:Y:S01]  /*0940*/  ISETP.GE.OR P5, PT, R9, UR9, P0 ;  /* 0x0000000909007c0c */ /* 0x000fe200087a6670 */
[----:B------:R-:W-:Y:S01]  /*0950*/  VIADD R9, R19, 0x7 ;  /* 0x0000000713097836 */ /* 0x000fe20000000000 */
[----:B----4-:R-:W-:Y:S02]  /*0960*/  @!P4 FMNMX R0, R0, R17, !PT ;  /* 0x000000110000c209 */ /* 0x010fe40007800000 */
[----:B------:R-:W-:Y:S02]  /*0970*/  ISETP.GE.OR P4, PT, R13, UR9, P0 ;  /* 0x000000090d007c0c */ /* 0x000fe40008786670 */
[----:B------:R-:W-:-:S03]  /*0980*/  ISETP.GE.OR P0, PT, R9, UR9, P0 ;  /* 0x0000000909007c0c */ /* 0x000fc60008706670 */
[----:B------:R-:W2:Y:S04]  /*0990*/  @!P6 LDG.E R9, desc[UR6][R6.64+0x10] ;  /* 0x000010060609e981 */ /* 0x000ea8000c1e1900 */
[----:B------:R-:W3:Y:S04]  /*09a0*/  @!P5 LDG.E R13, desc[UR6][R6.64+0x14] ;  /* 0x00001406060dd981 */ /* 0x000ee8000c1e1900 */
[----:B------:R-:W4:Y:S04]  /*09b0*/  @!P4 LDG.E R17, desc[UR6][R6.64+0x18] ;  /* 0x000018060611c981 */ /* 0x000f28000c1e1900 */
[----:B------:R-:W5:Y:S01]  /*09c0*/  @!P0 LDG.E R19, desc[UR6][R6.64+0x1c] ;  /* 0x00001c0606138981 */ /* 0x000f62000c1e1900 */
[----:B------:R-:W-:Y:S01]  /*09d0*/  VIADD R8, R8, 0x8 ;  /* 0x0000000808087836 */ /* 0x000fe20000000000 */
[----:B--2---:R-:W-:-:S04]  /*09e0*/  @!P6 FMNMX R0, R0, R9, !PT ;  /* 0x000000090000e209 */ /* 0x004fc80007800000 */
[----:B---3--:R-:W-:-:S04]  /*09f0*/  @!P5 FMNMX R0, R0, R13, !PT ;  /* 0x0000000d0000d209 */ /* 0x008fc80007800000 */
[----:B----4-:R-:W-:-:S04]  /*0a00*/  @!P4 FMNMX R0, R0, R17, !PT ;  /* 0x000000110000c209 */ /* 0x010fc80007800000 */
[----:B-----5:R-:W-:-:S07]  /*0a10*/  @!P0 FMNMX R0, R0, R19, !PT ;  /* 0x0000001300008209 */ /* 0x020fce0007800000 */
.L_x_32:
[----:B------:R-:W-:Y:S05]  /*0a20*/  @!P3 BRA `(.L_x_31) ;  /* 0x0000000000c0b947 */ /* 0x000fea0003800000 */
[----:B------:R-:W-:Y:S01]  /*0a30*/  ISETP.NE.AND P3, PT, R4, RZ, PT ;  /* 0x000000ff0400720c */ /* 0x000fe20003f65270 */
[----:B------:R-:W-:-:S12]  /*0a40*/  @!P2 BRA `(.L_x_33) ;  /* 0x000000000058a947 */ /* 0x000fd80003800000 */
[----:B------:R-:W0:Y:S01]  /*0a50*/  LDCU.64 UR8, c[0x0][0x390] ;  /* 0x00007200ff0877ac */ /* 0x000e220008000a00 */
[----:B------:R-:W1:Y:S01]  /*0a60*/  LDC.64 R6, c[0x0][0x380] ;  /* 0x0000e000ff067b82 */ /* 0x000e620000000a00 */
[----:B------:R-:W-:-:S04]  /*0a70*/  IMAD R13, R3, R14, R8 ;  /* 0x0000000e030d7224 */ /* 0x000fc800078e0208 */
[C---:B------:R-:W-:Y:S02]  /*0a80*/  VIADD R17, R13.reuse, 0x1 ;  /* 0x000000010d117836 */ /* 0x040fe40000000000 */
[----:B------:R-:W-:Y:S01]  /*0a90*/  VIADD R18, R13, 0x2 ;  /* 0x000000020d127836 */ /* 0x000fe20000000000 */
[----:B0-----:R-:W-:Y:S01]  /*0aa0*/  ISETP.GE.AND P0, PT, R11, UR8, PT ;  /* 0x000000080b007c0c */ /* 0x001fe2000bf06270 */
[----:B------:R-:W-:-:S03]  /*0ab0*/  IMAD R9, R12, UR9, R13 ;  /* 0x000000090c097c24 */ /* 0x000fc6000f8e020d */
[----:B------:R-:W-:Y:S02]  /*0ac0*/  ISETP.GE.OR P4, PT, R13, UR9, P0 ;  /* 0x000000090d007c0c */ /* 0x000fe40008786670 */
[----:B------:R-:W-:Y:S01]  /*0ad0*/  ISETP.GE.OR P5, PT, R17, UR9, P0 ;  /* 0x0000000911007c0c */ /* 0x000fe200087a6670 */
[----:B-1----:R-:W-:Y:S01]  /*0ae0*/  IMAD.WIDE R6, R9, 0x4, R6 ;  /* 0x0000000409067825 */ /* 0x002fe200078e0206 */
[----:B------:R-:W-:-:S03]  /*0af0*/  ISETP.GE.OR P6, PT, R18, UR9, P0 ;  /* 0x0000000912007c0c */ /* 0x000fc600087c6670 */
[----:B------:R-:W-:-:S05]  /*0b00*/  VIADD R9, R13, 0x3 ;  /* 0x000000030d097836 */ /* 0x000fca0000000000 */
[----:B------:R-:W-:Y:S02]  /*0b10*/  ISETP.GE.OR P0, PT, R9, UR9, P0 ;  /* 0x0000000909007c0c */ /* 0x000fe40008706670 */
        /* <DEDUP_REMOVED lines=9> */
.L_x_33:
[----:B------:R-:W-:Y:S05]  /*0bb0*/  @!P3 BRA `(.L_x_31) ;  /* 0x00000000005cb947 */ /* 0x000fea0003800000 */
[----:B------:R-:W0:Y:S01]  /*0bc0*/  LDCU.64 UR8, c[0x0][0x390] ;  /* 0x00007200ff0877ac */ /* 0x000e220008000a00 */
[----:B------:R-:W1:Y:S01]  /*0bd0*/  LDC.64 R6, c[0x0][0x380] ;  /* 0x0000e000ff067b82 */ /* 0x000e620000000a00 */
[----:B------:R-:W-:Y:S01]  /*0be0*/  IMAD R13, R3, R14, R8 ;  /* 0x0000000e030d7224 */ /* 0x000fe200078e0208 */
[----:B------:R-:W-:Y:S01]  /*0bf0*/  BSSY.RECONVERGENT B0, `(.L_x_34) ;  /* 0x0000009000007945 */ /* 0x000fe20003800200 */
[----:B------:R-:W-:Y:S02]  /*0c00*/  ISETP.NE.AND P4, PT, R4, 0x1, PT ;  /* 0x000000010400780c */ /* 0x000fe40003f85270 */
[----:B0-----:R-:W-:Y:S01]  /*0c10*/  ISETP.GE.AND P0, PT, R11, UR8, PT ;  /* 0x000000080b007c0c */ /* 0x001fe2000bf06270 */
[----:B------:R-:W-:-:S03]  /*0c20*/  IMAD R9, R12, UR9, R13 ;  /* 0x000000090c097c24 */ /* 0x000fc6000f8e020d */
[----:B------:R-:W-:Y:S01]  /*0c30*/  ISETP.GE.OR P3, PT, R13, UR9, P0 ;  /* 0x000000090d007c0c */ /* 0x000fe20008766670 */
[----:B-1----:R-:W-:-:S12]  /*0c40*/  IMAD.WIDE R6, R9, 0x4, R6 ;  /* 0x0000000409067825 */ /* 0x002fd800078e0206 */
[----:B------:R-:W-:Y:S05]  /*0c50*/  @P3 BRA `(.L_x_35) ;  /* 0x0000000000083947 */ /* 0x000fea0003800000 */
[----:B------:R-:W2:Y:S02]  /*0c60*/  LDG.E R9, desc[UR6][R6.64] ;  /* 0x0000000606097981 */ /* 0x000ea4000c1e1900 */
[----:B--2---:R-:W-:-:S07]  /*0c70*/  FMNMX R0, R0, R9, !PT ;  /* 0x0000000900007209 */ /* 0x004fce0007800000 */
.L_x_35:
[----:B------:R-:W-:Y:S05]  /*0c80*/  BSYNC.RECONVERGENT B0 ;  /* 0x0000000000007941 */ /* 0x000fea0003800200 */
.L_x_34:
[----:B------:R-:W-:Y:S05]  /*0c90*/  @!P4 BRA `(.L_x_31) ;  /* 0x000000000024c947 */ /* 0x000fea0003800000 */
[C---:B------:R-:W-:Y:S02]  /*0ca0*/  VIADD R9, R13.reuse, 0x1 ;  /* 0x000000010d097836 */ /* 0x040fe40000000000 */
[----:B------:R-:W-:-:S03]  /*0cb0*/  VIADD R8, R13, 0x2 ;  /* 0x000000020d087836 */ /* 0x000fc60000000000 */
[----:B------:R-:W-:Y:S02]  /*0cc0*/  ISETP.GE.OR P3, PT, R9, UR9, P0 ;  /* 0x0000000909007c0c */ /* 0x000fe40008766670 */
[----:B------:R-:W-:-:S04]  /*0cd0*/  ISETP.GE.OR P0, PT, R8, UR9, P0 ;  /* 0x0000000908007c0c */ /* 0x000fc80008706670 */
[----:B------:R-:W-:-:S07]  /*0ce0*/  ISETP.EQ.OR P0, PT, R4, 0x2, P0 ;  /* 0x000000020400780c */ /* 0x000fce0000702670 */
[----:B------:R-:W2:Y:S06]  /*0cf0*/  @!P3 LDG.E R9, desc[UR6][R6.64+0x4] ;  /* 0x000004060609b981 */ /* 0x000eac000c1e1900 */
[----:B------:R-:W3:Y:S01]  /*0d00*/  @!P0 LDG.E R11, desc[UR6][R6.64+0x8] ;  /* 0x00000806060b8981 */ /* 0x000ee2000c1e1900 */
[----:B--2---:R-:W-:-:S04]  /*0d10*/  @!P3 FMNMX R0, R0, R9, !PT ;  /* 0x000000090000b209 */ /* 0x004fc80007800000 */
[----:B---3--:R-:W-:-:S07]  /*0d20*/  @!P0 FMNMX R0, R0, R11, !PT ;  /* 0x0000000b00008209 */ /* 0x008fce0007800000 */
.L_x_31:
[----:B------:R-:W-:Y:S05]  /*0d30*/  BRA.U UP1, `(.L_x_36) ;  /* 0xfffffff501387547 */ /* 0x000fea000b83ffff */
.L_x_28:
[----:B------:R-:W0:Y:S01]  /*0d40*/  LDCU.64 UR8, c[0x0][0x398] ;  /* 0x00007300ff0877ac */ /* 0x000e220008000a00 */
[----:B------:R-:W1:Y:S01]  /*0d50*/  LDC.64 R6, c[0x0][0x388] ;  /* 0x0000e200ff067b82 */ /* 0x000e620000000a00 */
[----:B0-----:R-:W-:-:S04]  /*0d60*/  IMAD R2, R2, UR8, R5 ;  /* 0x0000000802027c24 */ /* 0x001fc8000f8e0205 */
[----:B------:R-:W-:-:S04]  /*0d70*/  IMAD R3, R2, UR9, R3 ;  /* 0x0000000902037c24 */ /* 0x000fc8000f8e0203 */
[----:B-1----:R-:W-:-:S05]  /*0d80*/  IMAD.WIDE R2, R3, 0x4, R6 ;  /* 0x0000000403027825 */ /* 0x002fca00078e0206 */
[----:B------:R-:W-:Y:S01]  /*0d90*/  STG.E desc[UR6][R2.64], R0 ;  /* 0x0000000002007986 */ /* 0x000fe2000c101906 */
[----:B------:R-:W-:Y:S05]  /*0da0*/  EXIT ;  /* 0x000000000000794d */ /* 0x000fea0003800000 */
.L_x_37:
        /* <DEDUP_REMOVED lines=13> */
.L_x_52:


//--------------------- .text._Z22convMultiChannelKernelPKfS0_Pfiiiii --------------------------
	.section	.text._Z22convMultiChannelKernelPKfS0_Pfiiiii,"ax",@progbits
	.align	128
        .global         _Z22convMultiChannelKernelPKfS0_Pfiiiii
        .type           _Z22convMultiChannelKernelPKfS0_Pfiiiii,@function
        .size           _Z22convMultiChannelKernelPKfS0_Pfiiiii,(.L_x_53 - _Z22convMultiChannelKernelPKfS0_Pfiiiii)
        .other          _Z22convMultiChannelKernelPKfS0_Pfiiiii,@"STO_CUDA_ENTRY STV_DEFAULT"
_Z22convMultiChannelKernelPKfS0_Pfiiiii:
.text._Z22convMultiChannelKernelPKfS0_Pfiiiii:
        /* <DEDUP_REMOVED lines=9> */
[----:B------:R-:W2:Y:S08]  /*0090*/  LDC R9, c[0x0][0x3a0] ;  /* 0x0000e800ff097b82 */ /* 0x000eb00000000800 */
[----:B------:R-:W1:Y:S08]  /*00a0*/  S2UR UR4, SR_CTAID.X ;  /* 0x00000000000479c3 */ /* 0x000e700000002500 */
[----:B------:R-:W4:Y:S01]  /*00b0*/  S2UR UR6, SR_CTAID.Z ;  /* 0x00000000000679c3 */ /* 0x000f220000002700 */
[----:B0-----:R-:W-:-:S07]  /*00c0*/  IMAD R0, R0, UR5, R3 ;  /* 0x0000000500007c24 */ /* 0x001fce000f8e0203 */
[----:B------:R-:W4:Y:S01]  /*00d0*/  LDC R4, c[0x0][0x368] ;  /* 0x0000da00ff047b82 */ /* 0x000f220000000800 */
[----:B--2---:R-:W-:-:S04]  /*00e0*/  IADD3 R3, PT, PT, -R9, UR8, RZ ;  /* 0x0000000809037c10 */ /* 0x004fc8000fffe1ff */
[----:B------:R-:W-:Y:S01]  /*00f0*/  ISETP.GT.AND P0, PT, R0, R3, PT ;  /* 0x000000030000720c */ /* 0x000fe20003f04270 */
[----:B-1----:R-:W-:Y:S01]  /*0100*/  IMAD R2, R2, UR4, R5 ;  /* 0x0000000402027c24 */ /* 0x002fe2000f8e0205 */
[----:B------:R-:W-:-:S04]  /*0110*/  IADD3 R5, PT, PT, -R9, UR9, RZ ;  /* 0x0000000909057c10 */ /* 0x000fc8000fffe1ff */
[----:B------:R-:W-:Y:S01]  /*0120*/  ISETP.GT.OR P0, PT, R2, R5, P0 ;  /* 0x000000050200720c */ /* 0x000fe20000704670 */
[----:B----4-:R-:W-:-:S05]  /*0130*/  IMAD R4, R4, UR6, R7 ;  /* 0x0000000604047c24 */ /* 0x010fca000f8e0207 */
[----:B---3--:R-:W-:-:S13]  /*0140*/  ISETP.GE.OR P0, PT, R4, UR7, P0 ;  /* 0x0000000704007c0c */ /* 0x008fda0008706670 */
[----:B------:R-:W-:Y:S05]  /*0150*/  @P0 EXIT ;  /* 0x000000000000094d */ /* 0x000fea0003800000 */
[----:B------:R-:W0:Y:S01]  /*0160*/  LDC R6, c[0x0][0x3a4] ;  /* 0x0000e900ff067b82 */ /* 0x000e220000000800 */
[----:B------:R-:W-:Y:S01]  /*0170*/  ISETP.GE.AND P0, PT, R9, 0x1, PT ;  /* 0x000000010900780c */ /* 0x000fe20003f06270 */
[----:B------:R-:W1:Y:S03]  /*0180*/  LDCU.64 UR10, c[0x0][0x358] ;  /* 0x00006b00ff0a77ac */ /* 0x000e660008000a00 */
[----:B0-----:R-:W-:Y:S01]  /*0190*/  ISETP.LT.OR P0, PT, R6, 0x1, !P0 ;  /* 0x000000010600780c */ /* 0x001fe20004701670 */
[----:B------:R-:W-:-:S12]  /*01a0*/  HFMA2 R6, -RZ, RZ, 0, 0 ;  /* 0x00000000ff067431 */ /* 0x000fd800000001ff */
[----:B-1----:R-:W-:Y:S05]  /*01b0*/  @P0 BRA `(.L_x_38) ;  /* 0x0000000800c00947 */ /* 0x002fea0003800000 */
[----:B------:R-:W0:Y:S01]  /*01c0*/  LDCU.128 UR4, c[0x0][0x380] ;  /* 0x00007000ff0477ac */ /* 0x000e220008000c00 */
[C---:B------:R-:W-:Y:S02]  /*01d0*/  LOP3.LUT R7, R9.reuse, 0xf, RZ, 0xc0, !PT ;  /* 0x0000000f09077812 */ /* 0x040fe400078ec0ff */
[C---:B------:R-:W-:Y:S02]  /*01e0*/  LOP3.LUT R8, R9.reuse, 0x7, RZ, 0xc0, !PT ;  /* 0x0000000709087812 */ /* 0x040fe400078ec0ff */
[----:B------:R-:W-:Y:S02]  /*01f0*/  LOP3.LUT R9, R9, 0x3, RZ, 0xc0, !PT ;  /* 0x0000000309097812 */ /* 0x000fe400078ec0ff */
[----:B------:R-:W-:Y:S01]  /*0200*/  MOV R6, RZ ;  /* 0x000000ff00067202 */ /* 0x000fe20000000f00 */
[----:B0-----:R-:W-:Y:S02]  /*0210*/  UIADD3 UR8, UP0, UPT, UR4, 0x20, URZ ;  /* 0x0000002004087890 */ /* 0x001fe4000ff1e0ff */
[----:B------:R-:W-:-:S02]  /*0220*/  UIADD3 UR6, UP1, UPT, UR6, 0x20, URZ ;  /* 0x0000002006067890 */ /* 0x000fc4000ff3e0ff */
[----:B------:R-:W-:Y:S02]  /*0230*/  UIADD3.X UR9, UPT, UPT, URZ, UR5, URZ, UP0, !UPT ;  /* 0x00000005ff097290 */ /* 0x000fe400087fe4ff */
[----:B------:R-:W-:Y:S01]  /*0240*/  UIADD3.X UR7, UPT, UPT, URZ, UR7, URZ, UP1, !UPT ;  /* 0x00000007ff077290 */ /* 0x000fe20008ffe4ff */
[----:B------:R-:W-:-:S11]  /*0250*/  UMOV UR4, URZ ;  /* 0x000000ff00047c82 */ /* 0x000fd60008000000 */
.L_x_45:
[----:B------:R-:W0:Y:S01]  /*0260*/  LDC R11, c[0x0][0x398] ;  /* 0x0000e600ff0b7b82 */ /* 0x000e220000000800 */
[----:B------:R-:W-:Y:S01]  /*0270*/  MOV R19, RZ ;  /* 0x000000ff00137202 */ /* 0x000fe20000000f00 */
[----:B------:R-:W-:-:S06]  /*0280*/  UMOV UR5, URZ ;  /* 0x000000ff00057c82 */ /* 0x000fcc0008000000 */
[----:B------:R-:W1:Y:S01]  /*0290*/  LDC R13, c[0x0][0x3a4] ;  /* 0x0000e900ff0d7b82 */ /* 0x000e620000000800 */
[----:B0-----:R-:W-:Y:S02]  /*02a0*/  IMAD R10, R11, UR4, R0 ;  /* 0x000000040b0a7c24 */ /* 0x001fe4000f8e0200 */
[----:B-1----:R-:W-:Y:S01]  /*02b0*/  IMAD R11, R4, R13, UR4 ;  /* 0x00000004040b7e24 */ /* 0x002fe2000f8e020d */
[----:B------:R-:W-:-:S06]  /*02c0*/  UIADD3 UR4, UPT, UPT, UR4, 0x1, URZ ;  /* 0x0000000104047890 */ /* 0x000fcc000fffe0ff */
[----:B------:R-:W-:-:S13]  /*02d0*/  ISETP.NE.AND P0, PT, R13, UR4, PT ;  /* 0x000000040d007c0c */ /* 0x000fda000bf05270 */
.L_x_44:
[----:B------:R-:W0:Y:S01]  /*02e0*/  LDC R20, c[0x0][0x3a0] ;  /* 0x0000e800ff147b82 */ /* 0x000e220000000800 */
[----:B------:R-:W1:Y:S01]  /*02f0*/  LDCU UR12, c[0x0][0x39c] ;  /* 0x00007380ff0c77ac */ /* 0x000e620008000800 */
[----:B------:R-:W-:Y:S01]  /*0300*/  IADD3 R15, PT, PT, R10, UR5, RZ ;  /* 0x000000050a0f7c10 */ /* 0x000fe2000fffe0ff */
[----:B------:R-:W-:-:S04]  /*0310*/  HFMA2 R13, -RZ, RZ, 0, 0 ;  /* 0x00000000ff0d7431 */ /* 0x000fc800000001ff */
[----:B-1----:R-:W-:Y:S01]  /*0320*/  IMAD R18, R15, UR12, R2 ;  /* 0x0000000c0f127c24 */ /* 0x002fe2000f8e0202 */
[----:B0-----:R-:W-:Y:S01]  /*0330*/  ISETP.GE.U32.AND P2, PT, R20, 0x10, PT ;  /* 0x000000101400780c */ /* 0x001fe20003f46070 */
[----:B------:R-:W-:Y:S01]  /*0340*/  IMAD R12, R11, R20, UR5 ;  /* 0x000000050b0c7e24 */ /* 0x000fe2000f8e0214 */
[----:B------:R-:W-:-:S03]  /*0350*/  UIADD3 UR5, UPT, UPT, UR5, 0x1, URZ ;  /* 0x0000000105057890 */ /* 0x000fc6000fffe0ff */
[----:B------:R-:W-:-:S03]  /*0360*/  IMAD R12, R12, R20, RZ ;  /* 0x000000140c0c7224 */ /* 0x000fc600078e02ff */
[----:B------:R-:W-:-:S05]  /*0370*/  ISETP.NE.AND P1, PT, R20, UR5, PT ;  /* 0x0000000514007c0c */ /* 0x000fca000bf25270 */
[----:B------:R-:W-:Y:S08]  /*0380*/  @!P2 BRA `(.L_x_39) ;  /* 0x000000040000a947 */ /* 0x000ff00003800000 */
[----:B------:R-:W-:Y:S02]  /*0390*/  LOP3.LUT R20, R20, 0x7ffffff0, RZ, 0xc0, !PT ;  /* 0x7ffffff014147812 */ /* 0x000fe400078ec0ff */
[----:B------:R-:W-:Y:S02]  /*03a0*/  MOV R13, R12 ;  /* 0x0000000c000d7202 */ /* 0x000fe40000000f00 */
[----:B------:R-:W-:Y:S02]  /*03b0*/  MOV R21, R18 ;  /* 0x0000001200157202 */ /* 0x000fe40000000f00 */
[----:B------:R-:W-:-:S07]  /*03c0*/  IADD3 R22, PT, PT, -R20, RZ, RZ ;  /* 0x000000ff14167210 */ /* 0x000fce0007ffe1ff */
.L_x_40:
[----:B------:R-:W-:Y:S02]  /*03d0*/  MOV R16, UR8 ;  /* 0x0000000800107c02 */ /* 0x000fe40008000f00 */
[----:B------:R-:W-:Y:S02]  /*03e0*/  MOV R17, UR9 ;  /* 0x0000000900117c02 */ /* 0x000fe40008000f00 */
[----:B------:R-:W-:Y:S02]  /*03f0*/  MOV R14, UR6 ;  /* 0x00000006000e7c02 */ /* 0x000fe40008000f00 */
[----:B------:R-:W-:Y:S01]  /*0400*/  MOV R15, UR7 ;  /* 0x00000007000f7c02 */ /* 0x000fe20008000f00 */
[----:B------:R-:W-:-:S04]  /*0410*/  IMAD.WIDE R16, R21, 0x4, R16 ;  /* 0x0000000415107825 */ /* 0x000fc800078e0210 */
[----:B------:R-:W-:Y:S01]  /*0420*/  IMAD.WIDE R14, R13, 0x4, R14 ;  /* 0x000000040d0e7825 */ /* 0x000fe200078e020e */
[----:B------:R-:W2:Y:S04]  /*0430*/  LDG.E R24, desc[UR10][R16.64+-0x20] ;  /* 0xffffe00a10187981 */ /* 0x000ea8000c1e1900 */
[----:B------:R-:W2:Y:S04]  /*0440*/  LDG.E R23, desc[UR10][R14.64+-0x20] ;  /* 0xffffe00a0e177981 */ /* 0x000ea8000c1e1900 */
[----:B------:R-:W3:Y:S04]  /*0450*/  LDG.E R26, desc[UR10][R16.64+-0x18] ;  /* 0xffffe80a101a7981 */ /* 0x000ee8000c1e1900 */
[----:B------:R-:W3:Y:S04]  /*0460*/  LDG.E R25, desc[UR10][R14.64+-0x18] ;  /* 0xffffe80a0e197981 */ /* 0x000ee8000c1e1900 */
[----:B------:R-:W4:Y:S04]  /*0470*/  LDG.E R28, desc[UR10][R16.64+0x1c] ;  /* 0x00001c0a101c7981 */ /* 0x000f28000c1e1900 */
[----:B------:R-:W4:Y:S01]  /*0480*/  LDG.E R27, desc[UR10][R14.64+0x1c] ;  /* 0x00001c0a0e1b7981 */ /* 0x000f22000c1e1900 */
[----:B--2---:R-:W-:-:S03]  /*0490*/  FFMA R23, R24, R23, R19 ;  /* 0x0000001718177223 */ /* 0x004fc60000000013 */
[----:B------:R-:W2:Y:S04]  /*04a0*/  LDG.E R24, desc[UR10][R16.64+-0x1c] ;  /* 0xffffe40a10187981 */ /* 0x000ea8000c1e1900 */
[----:B------:R-:W2:Y:S02]  /*04b0*/  LDG.E R19, desc[UR10][R14.64+-0x1c] ;  /* 0xffffe40a0e137981 */ /* 0x000ea4000c1e1900 */
[----:B--2---:R-:W-:Y:S02]  /*04c0*/  FFMA R19, R24, R19, R23 ;  /* 0x0000001318137223 */ /* 0x004fe40000000017 */
[----:B------:R-:W2:Y:S04]  /*04d0*/  LDG.E R24, desc[UR10][R16.64+-0x14] ;  /* 0xffffec0a10187981 */ /* 0x000ea8000c1e1900 */
[----:B------:R-:W2:Y:S01]  /*04e0*/  LDG.E R23, desc[UR10][R14.64+-0x14] ;  /* 0xffffec0a0e177981 */ /* 0x000ea2000c1e1900 */
[----:B---3--:R-:W-:-:S03]  /*04f0*/  FFMA R19, R26, R25, R19 ;  /* 0x000000191a137223 */ /* 0x008fc60000000013 */
[----:B------:R-:W3:Y:S04]  /*0500*/  LDG.E R26, desc[UR10][R16.64+-0x10] ;  /* 0xfffff00a101a7981 */ /* 0x000ee8000c1e1900 */
[----:B------:R-:W3:Y:S01]  /*0510*/  LDG.E R25, desc[UR10][R14.64+-0x10] ;  /* 0xfffff00a0e197981 */ /* 0x000ee2000c1e1900 */
[----:B--2---:R-:W-:-:S03]  /*0520*/  FFMA R19, R24, R23, R19 ;  /* 0x0000001718137223 */ /* 0x004fc60000000013 */
        /* <DEDUP_REMOVED lines=23> */
[----:B------:R-:W-:Y:S01]  /*06a0*/  IADD3 R22, PT, PT, R22, 0x10, RZ ;  /* 0x0000001016167810 */ /* 0x000fe20007ffe0ff */
[----:B--2---:R-:W-:Y:S02]  /*06b0*/  FFMA R19, R24, R23, R19 ;  /* 0x0000001718137223 */ /* 0x004fe40000000013 */
[----:B------:R-:W2:Y:S04]  /*06c0*/  LDG.E R24, desc[UR10][R16.64+0x14] ;  /* 0x0000140a10187981 */ /* 0x000ea8000c1e1900 */
[----:B------:R-:W2:Y:S01]  /*06d0*/  LDG.E R23, desc[UR10][R14.64+0x14] ;  /* 0x0000140a0e177981 */ /* 0x000ea2000c1e1900 */
[----:B---3--:R-:W-:-:S03]  /*06e0*/  FFMA R19, R26, R25, R19 ;  /* 0x000000191a137223 */ /* 0x008fc60000000013 */
[----:B------:R-:W3:Y:S04]  /*06f0*/  LDG.E R26, desc[UR10][R16.64+0x18] ;  /* 0x0000180a101a7981 */ /* 0x000ee8000c1e1900 */
[----:B------:R-:W3:Y:S01]  /*0700*/  LDG.E R25, desc[UR10][R14.64+0x18] ;  /* 0x0000180a0e197981 */ /* 0x000ee2000c1e1900 */
[----:B------:R-:W-:Y:S02]  /*0710*/  ISETP.NE.AND P2, PT, R22, RZ, PT ;  /* 0x000000ff1600720c */ /* 0x000fe40003f45270 */
[----:B------:R-:W-:Y:S02]  /*0720*/  IADD3 R21, PT, PT, R21, 0x10, RZ ;  /* 0x0000001015157810 */ /* 0x000fe40007ffe0ff */
[----:B------:R-:W-:Y:S01]  /*0730*/  IADD3 R13, PT, PT, R13, 0x10, RZ ;  /* 0x000000100d0d7810 */ /* 0x000fe20007ffe0ff */
[----:B--2---:R-:W-:-:S04]  /*0740*/  FFMA R19, R24, R23, R19 ;  /* 0x0000001718137223 */ /* 0x004fc80000000013 */
[----:B---3--:R-:W-:-:S04]  /*0750*/  FFMA R19, R26, R25, R19 ;  /* 0x000000191a137223 */ /* 0x008fc80000000013 */
[----:B----4-:R-:W-:Y:S01]  /*0760*/  FFMA R19, R28, R27, R19 ;  /* 0x0000001b1c137223 */ /* 0x010fe20000000013 */
[----:B------:R-:W-:Y:S06]  /*0770*/  @P2 BRA `(.L_x_40) ;  /* 0xfffffffc00142947 */ /* 0x000fec000383ffff */
[----:B------:R-:W-:-:S07]  /*0780*/  MOV R13, R20 ;  /* 0x00000014000d7202 */ /* 0x000fce0000000f00 */
.L_x_39:
[----:B------:R-:W-:-:S13]  /*0790*/  ISETP.NE.AND P2, PT, R7, RZ, PT ;  /* 0x000000ff0700720c */ /* 0x000fda0003f45270 */
[----:B------:R-:W-:Y:S05]  /*07a0*/  @!P2 BRA `(.L_x_41) ;  /* 0x000000040038a947 */ /* 0x000fea0003800000 */
[----:B------:R-:W-:Y:S02]  /*07b0*/  IADD3 R14, PT, PT, R7, -0x1, RZ ;  /* 0xffffffff070e7810 */ /* 0x000fe40007ffe0ff */
[----:B------:R-:W-:Y:S02]  /*07c0*/  ISETP.NE.AND P3, PT, R8, RZ, PT ;  /* 0x000000ff0800720c */ /* 0x000fe40003f65270 */
[----:B------:R-:W-:-:S13]  /*07d0*/  ISETP.GE.U32.AND P2, PT, R14, 0x7, PT ;  /* 0x000000070e00780c */ /* 0x000fda0003f46070 */
[----:B------:R-:W-:Y:S05]  /*07e0*/  @!P2 BRA `(.L_x_42) ;  /* 0x00000000007ca947 */ /* 0x000fea0003800000 */
[----:B------:R-:W0:Y:S01]  /*07f0*/  LDC.64 R16, c[0x0][0x380] ;  /* 0x0000e000ff107b82 */ /* 0x000e220000000a00 */
[-C--:B------:R-:W-:Y:S02]  /*0800*/  IADD3 R21, PT, PT, R18, R13.reuse, RZ ;  /* 0x0000000d12157210 */ /* 0x080fe40007ffe0ff */
[----:B------:R-:W-:-:S05]  /*0810*/  IADD3 R23, PT, PT, R12, R13, RZ ;  /* 0x0000000d0c177210 */ /* 0x000fca0007ffe0ff */
[----:B------:R-:W1:Y:S01]  /*0820*/  LDC.64 R14, c[0x0][0x388] ;  /* 0x0000e200ff0e7b82 */ /* 0x000e620000000a00 */
[----:B0-----:R-:W-:-:S05]  /*0830*/  IMAD.WIDE R16, R21, 0x4, R16 ;  /* 0x0000000415107825 */ /* 0x001fca00078e0210 */
[----:B------:R-:W2:Y:S01]  /*0840*/  LDG.E R20, desc[UR10][R16.64] ;  /* 0x0000000a10147981 */ /* 0x000ea2000c1e1900 */
[----:B-1----:R-:W-:-:S03]  /*0850*/  IMAD.WIDE R14, R23, 0x4, R14 ;  /* 0x00000004170e7825 */ /* 0x002fc600078e020e */
[----:B------:R-:W3:Y:S04]  /*0860*/  LDG.E R25, desc[UR10][R16.64+0x8] ;  /* 0x0000080a10197981 */ /* 0x000ee8000c1e1900 */
[----:B------:R-:W2:Y:S04]  /*0870*/  LDG.E R21, desc[UR10][R14.64] ;  /* 0x0000000a0e157981 */ /* 0x000ea8000c1e1900 */
[----:B------:R-:W4:Y:S04]  /*0880*/  LDG.E R23, desc[UR10][R16.64+0x4] ;  /* 0x0000040a10177981 */ /* 0x000f28000c1e1900 */
[----:B------:R-:W4:Y:S04]  /*0890*/  LDG.E R22, desc[UR10][R14.64+0x4] ;  /* 0x0000040a0e167981 */ /* 0x000f28000c1e1900 */
[----:B------:R-:W3:Y:S04]  /*08a0*/  LDG.E R24, desc[UR10][R14.64+0x8] ;  /* 0x0000080a0e187981 */ /* 0x000ee8000c1e1900 */
[----:B------:R-:W5:Y:S04]  /*08b0*/  LDG.E R26, desc[UR10][R14.64+0x10] ;  /* 0x0000100a0e1a7981 */ /* 0x000f68000c1e1900 */
[----:B------:R-:W5:Y:S04]  /*08c0*/  LDG.E R27, desc[UR10][R14.64+0x14] ;  /* 0x0000140a0e1b7981 */ /* 0x000f68000c1e1900 */
[----:B------:R-:W5:Y:S01]  /*08d0*/  LDG.E R29, desc[UR10][R14.64+0x1c] ;  /* 0x00001c0a0e1d7981 */ /* 0x000f62000c1e1900 */
[----:B--2---:R-:W-:-:S03]  /*08e0*/  FFMA R20, R20, R21, R19 ;  /* 0x0000001514147223 */ /* 0x004fc60000000013 */
[----:B------:R-:W2:Y:S04]  /*08f0*/  LDG.E R19, desc[UR10][R16.64+0xc] ;  /* 0x00000c0a10137981 */ /* 0x000ea8000c1e1900 */
[----:B------:R-:W5:Y:S01]  /*0900*/  LDG.E R21, desc[UR10][R16.64+0x18] ;  /* 0x0000180a10157981 */ /* 0x000f62000c1e1900 */
[----:B----4-:R-:W-:-:S03]  /*0910*/  FFMA R22, R23, R22, R20 ;  /* 0x0000001617167223 */ /* 0x010fc60000000014 */
[----:B------:R-:W2:Y:S01]  /*0920*/  LDG.E R20, desc[UR10][R14.64+0xc] ;  /* 0x00000c0a0e147981 */ /* 0x000ea2000c1e1900 */
[----:B---3--:R-:W-:-:S03]  /*0930*/  FFMA R28, R25, R24, R22 ;  /* 0x00000018191c7223 */ /* 0x008fc60000000016 */
[----:B------:R-:W5:Y:S04]  /*0940*/  LDG.E R25, desc[UR10][R16.64+0x10] ;  /* 0x0000100a10197981 */ /* 0x000f68000c1e1900 */
[----:B------:R-:W3:Y:S04]  /*0950*/  LDG.E R22, desc[UR10][R16.64+0x14] ;  /* 0x0000140a10167981 */ /* 0x000ee8000c1e1900 */
[----:B------:R-:W4:Y:S04]  /*0960*/  LDG.E R24, desc[UR10][R14.64+0x18] ;  /* 0x0000180a0e187981 */ /* 0x000f28000c1e1900 */
[----:B------:R-:W4:Y:S01]  /*0970*/  LDG.E R23, desc[UR10][R16.64+0x1c] ;  /* 0x00001c0a10177981 */ /* 0x000f22000c1e1900 */
[----:B------:R-:W-:Y:S01]  /*0980*/  IADD3 R13, PT, PT, R13, 0x8, RZ ;  /* 0x000000080d0d7810 */ /* 0x000fe20007ffe0ff */
[----:B--2---:R-:W-:-:S04]  /*0990*/  FFMA R20, R19, R20, R28 ;  /* 0x0000001413147223 */ /* 0x004fc8000000001c */
[----:B-----5:R-:W-:-:S04]  /*09a0*/  FFMA R25, R25, R26, R20 ;  /* 0x0000001a19197223 */ /* 0x020fc80000000014 */
[----:B---3--:R-:W-:-:S04]  /*09b0*/  FFMA R22, R22, R27, R25 ;  /* 0x0000001b16167223 */ /* 0x008fc80000000019 */
[----:B----4-:R-:W-:-:S04]  /*09c0*/  FFMA R22, R21, R24, R22 ;  /* 0x0000001815167223 */ /* 0x010fc80000000016 */
[----:B------:R-:W-:-:S07]  /*09d0*/  FFMA R19, R23, R29, R22 ;  /* 0x0000001d17137223 */ /* 0x000fce0000000016 */
.L_x_42:
        /* <DEDUP_REMOVED lines=18> */
[----:B------:R-:W5:Y:S01]  /*0b00*/  LDG.E R26, desc[UR10][R14.64+0xc] ;  /* 0x00000c0a0e1a7981 */ /* 0x000f62000c1e1900 */
[----:B------:R-:W-:Y:S01]  /*0b10*/  IADD3 R13, PT, PT, R13, 0x4, RZ ;  /* 0x000000040d0d7810 */ /* 0x000fe20007ffe0ff */
[----:B--2---:R-:W-:-:S04]  /*0b20*/  FFMA R20, R20, R21, R19 ;  /* 0x0000001514147223 */ /* 0x004fc80000000013 */
[----:B----4-:R-:W-:-:S04]  /*0b30*/  FFMA R20, R23, R22, R20 ;  /* 0x0000001617147223 */ /* 0x010fc80000000014 */
[----:B---3--:R-:W-:-:S04]  /*0b40*/  FFMA R20, R25, R24, R20 ;  /* 0x0000001819147223 */ /* 0x008fc80000000014 */
[----:B-----5:R-:W-:-:S07]  /*0b50*/  FFMA R19, R27, R26, R20 ;  /* 0x0000001a1b137223 */ /* 0x020fce0000000014 */
.L_x_43:
[----:B------:R-:W-:Y:S05]  /*0b60*/  @!P3 BRA `(.L_x_41) ;  /* 0x000000000048b947 */ /* 0x000fea0003800000 */
[----:B------:R-:W0:Y:S01]  /*0b70*/  LDC.64 R14, c[0x0][0x380] ;  /* 0x0000e000ff0e7b82 */ /* 0x000e220000000a00 */
[-C--:B------:R-:W-:Y:S02]  /*0b80*/  IADD3 R21, PT, PT, R18, R13.reuse, RZ ;  /* 0x0000000d12157210 */ /* 0x080fe40007ffe0ff */
[----:B------:R-:W-:-:S05]  /*0b90*/  IADD3 R13, PT, PT, R12, R13, RZ ;  /* 0x0000000d0c0d7210 */ /* 0x000fca0007ffe0ff */
[----:B------:R-:W1:Y:S01]  /*0ba0*/  LDC.64 R16, c[0x0][0x388] ;  /* 0x0000e200ff107b82 */ /* 0x000e620000000a00 */
[----:B0-----:R-:W-:-:S05]  /*0bb0*/  IMAD.WIDE R14, R21, 0x4, R14 ;  /* 0x00000004150e7825 */ /* 0x001fca00078e020e */
[----:B------:R-:W2:Y:S01]  /*0bc0*/  LDG.E R12, desc[UR10][R14.64] ;  /* 0x0000000a0e0c7981 */ /* 0x000ea2000c1e1900 */
[----:B-1----:R-:W-:-:S05]  /*0bd0*/  IMAD.WIDE R16, R13, 0x4, R16 ;  /* 0x000000040d107825 */ /* 0x002fca00078e0210 */
[----:B------:R-:W2:Y:S01]  /*0be0*/  LDG.E R13, desc[UR10][R16.64] ;  /* 0x0000000a100d7981 */ /* 0x000ea2000c1e1900 */
[----:B------:R-:W-:Y:S01]  /*0bf0*/  ISETP.NE.AND P2, PT, R9, 0x1, PT ;  /* 0x000000010900780c */ /* 0x000fe20003f45270 */
[----:B--2---:R-:W-:-:S12]  /*0c00*/  FFMA R19, R12, R13, R19 ;  /* 0x0000000d0c137223 */ /* 0x004fd80000000013 */
[----:B------:R-:W-:Y:S05]  /*0c10*/  @!P2 BRA `(.L_x_41) ;  /* 0x00000000001ca947 */ /* 0x000fea0003800000 */
[----:B------:R-:W-:Y:S01]  /*0c20*/  ISETP.NE.AND P2, PT, R9, 0x2, PT ;  /* 0x000000020900780c */ /* 0x000fe20003f45270 */
[----:B------:R-:W2:Y:S04]  /*0c30*/  LDG.E R12, desc[UR10][R14.64+0x4] ;  /* 0x0000040a0e0c7981 */ /* 0x000ea8000c1e1900 */
[----:B------:R-:W2:Y:S08]  /*0c40*/  LDG.E R13, desc[UR10][R16.64+0x4] ;  /* 0x0000040a100d7981 */ /* 0x000eb0000c1e1900 */
[----:B------:R-:W3:Y:S04]  /*0c50*/  @P2 LDG.E R18, desc[UR10][R14.64+0x8] ;  /* 0x0000080a0e122981 */ /* 0x000ee8000c1e1900 */
[----:B------:R-:W3:Y:S01]  /*0c60*/  @P2 LDG.E R20, desc[UR10][R16.64+0x8] ;  /* 0x0000080a10142981 */ /* 0x000ee2000c1e1900 */
[----:B--2---:R-:W-:-:S04]  /*0c70*/  FFMA R19, R12, R13, R19 ;  /* 0x0000000d0c137223 */ /* 0x004fc80000000013 */
[----:B---3--:R-:W-:-:S07]  /*0c80*/  @P2 FFMA R19, R18, R20, R19 ;  /* 0x0000001412132223 */ /* 0x008fce0000000013 */
.L_x_41:
[----:B------:R-:W-:Y:S05]  /*0c90*/  @P1 BRA `(.L_x_44) ;  /* 0xfffffff400901947 */ /* 0x000fea000383ffff */
[----:B------:R-:W-:Y:S01]  /*0ca0*/  FADD R6, R19, R6 ;  /* 0x0000000613067221 */ /* 0x000fe20000000000 */
[----:B------:R-:W-:Y:S06]  /*0cb0*/  @P0 BRA `(.L_x_45) ;  /* 0xfffffff400680947 */ /* 0x000fec000383ffff */
.L_x_38:
[----:B------:R-:W0:Y:S01]  /*0cc0*/  LDC.64 R8, c[0x0][0x390] ;  /* 0x0000e400ff087b82 */ /* 0x000e220000000a00 */
[----:B------:R-:W-:-:S05]  /*0cd0*/  IMAD R3, R4, R3, R4 ;  /* 0x0000000304037224 */ /* 0x000fca00078e0204 */
[----:B------:R-:W-:-:S05]  /*0ce0*/  IADD3 R0, PT, PT, R0, R3, RZ ;  /* 0x0000000300007210 */ /* 0x000fca0007ffe0ff */
[----:B------:R-:W-:-:S05]  /*0cf0*/  IMAD R5, R5, R0, R0 ;  /* 0x0000000005057224 */ /* 0x000fca00078e0200 */
[----:B------:R-:W-:-:S05]  /*0d00*/  IADD3 R3, PT, PT, R2, R5, RZ ;  /* 0x0000000502037210 */ /* 0x000fca0007ffe0ff */
[----:B0-----:R-:W-:-:S05]  /*0d10*/  IMAD.WIDE R2, R3, 0x4, R8 ;  /* 0x0000000403027825 */ /* 0x001fca00078e0208 */
[----:B------:R-:W-:Y:S01]  /*0d20*/  STG.E desc[UR10][R2.64], R6 ;  /* 0x0000000602007986 */ /* 0x000fe2000c10190a */
[----:B------:R-:W-:Y:S05]  /*0d30*/  EXIT ;  /* 0x000000000000794d */ /* 0x000fea0003800000 */
.L_x_46:
        /* <DEDUP_REMOVED lines=12> */
.L_x_53:


//--------------------- .text._Z15addBiasesKernelPfPKfiii --------------------------
	.section	.text._Z15addBiasesKernelPfPKfiii,"ax",@progbits
	.align	128
        .global         _Z15addBiasesKernelPfPKfiii
        .type           _Z15addBiasesKernelPfPKfiii,@function
        .size           _Z15addBiasesKernelPfPKfiii,(.L_x_54 - _Z15addBiasesKernelPfPKfiii)
        .other          _Z15addBiasesKernelPfPKfiii,@"STO_CUDA_ENTRY STV_DEFAULT"
_Z15addBiasesKernelPfPKfiii:
.text._Z15addBiasesKernelPfPKfiii:
        /* <DEDUP_REMOVED lines=19> */
[----:B------:R-:W0:Y:S01]  /*0130*/  LDC.64 R2, c[0x0][0x388] ;  /* 0x0000e200ff027b82 */ /* 0x000e220000000a00 */
[----:B------:R-:W1:Y:S01]  /*0140*/  LDCU.64 UR4, c[0x0][0x358] ;  /* 0x00006b00ff0477ac */ /* 0x000e620008000a00 */
[----:B------:R-:W-:-:S04]  /*0150*/  IMAD R9, R7, UR9, R6 ;  /* 0x0000000907097c24 */ /* 0x000fc8000f8e0206 */
[----:B------:R-:W-:Y:S02]  /*0160*/  IMAD R9, R9, UR8, R0 ;  /* 0x0000000809097c24 */ /* 0x000fe4000f8e0200 */
[----:B------:R-:W2:Y:S01]  /*0170*/  LDC.64 R4, c[0x0][0x380] ;  /* 0x0000e000ff047b82 */ /* 0x000ea20000000a00 */
[----:B0-----:R-:W-:-:S06]  /*0180*/  IMAD.WIDE.U32 R2, R7, 0x4, R2 ;  /* 0x0000000407027825 */ /* 0x001fcc00078e0002 */
[----:B-1----:R-:W3:Y:S01]  /*0190*/  LDG.E R2, desc[UR4][R2.64] ;  /* 0x0000000402027981 */ /* 0x002ee2000c1e1900 */
[----:B--2---:R-:W-:-:S05]  /*01a0*/  IMAD.WIDE R4, R9, 0x4, R4 ;  /* 0x0000000409047825 */ /* 0x004fca00078e0204 */
[----:B------:R-:W3:Y:S02]  /*01b0*/  LDG.E R7, desc[UR4][R4.64] ;  /* 0x0000000404077981 */ /* 0x000ee4000c1e1900 */
[----:B---3--:R-:W-:-:S05]  /*01c0*/  FADD R7, R2, R7 ;  /* 0x0000000702077221 */ /* 0x008fca0000000000 */
[----:B------:R-:W-:Y:S01]  /*01d0*/  STG.E desc[UR4][R4.64], R7 ;  /* 0x0000000704007986 */ /* 0x000fe2000c101904 */
[----:B------:R-:W-:Y:S05]  /*01e0*/  EXIT ;  /* 0x000000000000794d */ /* 0x000fea0003800000 */
.L_x_47:
        /* <DEDUP_REMOVED lines=9> */
.L_x_54:


//--------------------- .nv.shared._ZN3cub18CUB_300001_SM_10006detail11EmptyKernelIvEEvv --------------------------
	.section	.nv.shared._ZN3cub18CUB_300001_SM_10006detail11EmptyKernelIvEEvv,"aw",@nobits
	.sectionflags	@""
	.align	16
	.zero		1024


//--------------------- .nv.shared.reserved.0     --------------------------
	.section	.nv.shared.reserved.0,"aw",@nobits
	.weak		__nv_reservedSMEM_offset_0_alias
	.size		__nv_reservedSMEM_offset_0_alias, 0, 64
	.other		__nv_reservedSMEM_offset_0_alias,@"STO_CUDA_RESERVED_SHARED STV_DEFAULT"
__nv_reservedSMEM_offset_0_alias:
	.zero		0
	.zero		64


//--------------------- .nv.global                --------------------------
	.section	.nv.global,"aw",@nobits
.nv.global:
	.type		_ZN34_INTERNAL_cb7356e7_4_k_cu_526b38266thrust24THRUST_300001_SM_1000_NS12placeholders2_8E,@object
	.size		_ZN34_INTERNAL_cb7356e7_4_k_cu_526b38266thrust24THRUST_300001_SM_1000_NS12placeholders2_8E,(_ZN34_INTERNAL_cb7356e7_4_k_cu_526b38264cuda3std3__436_GLOBAL__N__cb7356e7_4_k_cu_526b38266ignoreE - _ZN34_INTERNAL_cb7356e7_4_k_cu_526b38266thrust24THRUST_300001_SM_1000_NS12placeholders2_8E)
_ZN34_INTERNAL_cb7356e7_4_k_cu_526b38266thrust24THRUST_300001_SM_1000_NS12placeholders2_8E:
	.zero		1
	.type		_ZN34_INTERNAL_cb7356e7_4_k_cu_526b38264cuda3std3__436_GLOBAL__N__cb7356e7_4_k_cu_526b38266ignoreE,@object
	.size		_ZN34_INTERNAL_cb7356e7_4_k_cu_526b38264cuda3std3__436_GLOBAL__N__cb7356e7_4_k_cu_526b38266ignoreE,(_ZN34_INTERNAL_cb7356e7_4_k_cu_526b38264cuda3std6ranges3__45__cpo4dataE - _ZN34_INTERNAL_cb7356e7_4_k_cu_526b38264cuda3std3__436_GLOBAL__N__cb7356e7_4_k_cu_526b38266ignoreE)
_ZN34_INTERNAL_cb7356e7_4_k_cu_526b38264cuda3std3__436_GLOBAL__N__cb7356e7_4_k_cu_526b38266ignoreE:
	.zero		1
	.type		_ZN34_INTERNAL_cb7356e7_4_k_cu_526b38264cuda3std6ranges3__45__cpo4dataE,@object
	.size		_ZN34_INTERNAL_cb7356e7_4_k_cu_526b38264cuda3std6ranges3__45__cpo4dataE,(_ZN34_INTERNAL_cb7356e7_4_k_cu_526b38266thrust24THRUST_300001_SM_1000_NS6system3cpp3parE - _ZN34_INTERNAL_cb7356e7_4_k_cu_526b38264cuda3std6ranges3__45__cpo4dataE)
_ZN34_INTERNAL_cb7356e7_4_k_cu_526b38264cuda3std6ranges3__45__cpo4dataE:
	.zero		1
	.type		_ZN34_INTERNAL_cb7356e7_4_k_cu_526b38266thrust24THRUST_300001_SM_1000_NS6system3cpp3parE,@object
	.size		_ZN34_INTERNAL_cb7356e7_4_k_cu_526b38266thrust24THRUST_300001_SM_1000_NS6system3cpp3parE,(_ZN34_INTERNAL_cb7356e7_4_k_cu_526b38264cuda3std3__45__cpo5beginE - _ZN34_INTERNAL_cb7356e7_4_k_cu_526b38266thrust24THRUST_300001_SM_1000_NS6system3cpp3parE)
_ZN34_INTERNAL_cb7356e7_4_k_cu_526b38266thrust24THRUST_300001_SM_1000_NS6system3cpp3parE:
	.zero		1
	.type		_ZN34_INTERNAL_cb7356e7_4_k_cu_526b38264cuda3std3__45__cpo5beginE,@object
	.size		_ZN34_INTERNAL_cb7356e7_4_k_cu_526b38264cuda3std3__45__cpo5beginE,(_ZN34_INTERNAL_cb7356e7_4_k_cu_526b38264cuda3std6ranges3__45__cpo5beginE - _ZN34_INTERNAL_cb7356e7_4_k_cu_526b38264cuda3std3__45__cpo5beginE)
_ZN34_INTERNAL_cb7356e7_4_k_cu_526b38264cuda3std3__45__cpo5beginE:
	.zero		1
	.type		_ZN34_INTERNAL_cb7356e7_4_k_cu_526b38264cuda3std6ranges3__45__cpo5beginE,@object
	.size		_ZN34_INTERNAL_cb7356e7_4_k_cu_526b38264cuda3std6ranges3__45__cpo5beginE,(_ZN34_INTERNAL_cb7356e7_4_k_cu_526b38266thrust24THRUST_300001_SM_1000_NS6deviceE - _ZN34_INTERNAL_cb7356e7_4_k_cu_526b38264cuda3std6ranges3__45__cpo5beginE)
_ZN34_INTERNAL_cb7356e7_4_k_cu_526b38264cuda3std6ranges3__45__cpo5beginE:
	.zero		1
	.type		_ZN34_INTERNAL_cb7356e7_4_k_cu_526b38266thrust24THRUST_300001_SM_1000_NS6deviceE,@object
	.size		_ZN34_INTERNAL_cb7356e7_4_k_cu_526b38266thrust24THRUST_300001_SM_1000_NS6deviceE,(_ZN34_INTERNAL_cb7356e7_4_k_cu_526b38264cuda3std3__47nulloptE - _ZN34_INTERNAL_cb7356e7_4_k_cu_526b38266thrust24THRUST_300001_SM_1000_NS6deviceE)
_ZN34_INTERNAL_cb7356e7_4_k_cu_526b38266thrust24THRUST_300001_SM_1000_NS6deviceE:
	.zero		1
	.type		_ZN34_INTERNAL_cb7356e7_4_k_cu_526b38264cuda3std3__47nulloptE,@object
	.size		_ZN34_INTERNAL_cb7356e7_4_k_cu_526b38264cuda3std3__47nulloptE,(_ZN34_INTERNAL_cb7356e7_4_k_cu_526b38264cuda3std6ranges3__45__cpo8distanceE - _ZN34_INTERNAL_cb7356e7_4_k_cu_526b38264cuda3std3__47nulloptE)
_ZN34_INTERNAL_cb7356e7_4_k_cu_526b38264cuda3std3__47nulloptE:
	.zero		1
	.type		_ZN34_INTERNAL_cb7356e7_4_k_cu_526b38264cuda3std6ranges3__45__cpo8distanceE,@object
	.size		_ZN34_INTERNAL_cb7356e7_4_k_cu_526b38264cuda3std6ranges3__45__cpo8distanceE,(_ZN34_INTERNAL_cb7356e7_4_k_cu_526b38266thrust24THRUST_300001_SM_1000_NS12placeholders2_4E - _ZN34_INTERNAL_cb7356e7_4_k_cu_526b38264cuda3std6ranges3__45__cpo8distanceE)
_ZN34_INTERNAL_cb7356e7_4_k_cu_526b38264cuda3std6ranges3__45__cpo8distanceE:
	.zero		1
	.type		_ZN34_INTERNAL_cb7356e7_4_k_cu_526b38266thrust24THRUST_300001_SM_1000_NS12placeholders2_4E,@object
	.size		_ZN34_INTERNAL_cb7356e7_4_k_cu_526b38266thrust24THRUST_300001_SM_1000_NS12placeholders2_4E,(_ZN34_INTERNAL_cb7356e7_4_k_cu_526b38264cuda3std3__45__cpo6rbeginE - _ZN34_INTERNAL_cb7356e7_4_k_cu_526b38266thrust24THRUST_300001_SM_1000_NS12placeholders2_4E)
_ZN34_INTERNAL_cb7356e7_4_k_cu_526b38266thrust24THRUST_300001_SM_1000_NS12placeholders2_4E:
	.zero		1
	.type		_ZN34_INTERNAL_cb7356e7_4_k_cu_526b38264cuda3std3__45__cpo6rbeginE,@object
	.size		_ZN34_INTERNAL_cb7356e7_4_k_cu_526b38264cuda3std3__45__cpo6rbeginE,(_ZN34_INTERNAL_cb7356e7_4_k_cu_526b38264cuda3std6ranges3__45__cpo7advanceE - _ZN34_INTERNAL_cb7356e7_4_k_cu_526b38264cuda3std3__45__cpo6rbeginE)
_ZN34_INTERNAL_cb7356e7_4_k_cu_526b38264cuda3std3__45__cpo6rbeginE:
	.zero		1
	.type		_ZN34_INTERNAL_cb7356e7_4_k_cu_526b38264cuda3std6ranges3__45__cpo7advanceE,@object
	.size		_ZN34_INTERNAL_cb7356e7_4_k_cu_526b38264cuda3std6ranges3__45__cpo7advanceE,(_ZN34_INTERNAL_cb7356e7_4_k_cu_526b38266thrust24THRUST_300001_SM_1000_NS12placeholders3_10E - _ZN34_INTERNAL_cb7356e7_4_k_cu_526b38264cuda3std6ranges3__45__cpo7advanceE)
_ZN34_INTERNAL_cb7356e7_4_k_cu_526b38264cuda3std6ranges3__45__cpo7advanceE:
	.zero		1
	.type		_ZN34_INTERNAL_cb7356e7_4_k_cu_526b38266thrust24THRUST_300001_SM_1000_NS12placeholders3_10E,@object
	.size		_ZN34_INTERNAL_cb7356e7_4_k_cu_526b38266thrust24THRUST_300001_SM_1000_NS12placeholders3_10E,(_ZN34_INTERNAL_cb7356e7_4_k_cu_526b38264cuda3std3__48in_placeE - _ZN34_INTERNAL_cb7356e7_4_k_cu_526b38266thrust24THRUST_300001_SM_1000_NS12placeholders3_10E)
_ZN34_INTERNAL_cb7356e7_4_k_cu_526b38266thrust24THRUST_300001_SM_1000_NS12placeholders3_10E:
	.zero		1
	.type		_ZN34_INTERNAL_cb7356e7_4_k_cu_526b38264cuda3std3__48in_placeE,@object
	.size		_ZN34_INTERNAL_cb7356e7_4_k_cu_526b38264cuda3std3__48in_placeE,(_ZN34_INTERNAL_cb7356e7_4_k_cu_526b38264cuda3std6ranges3__45__cpo4sizeE - _ZN34_INTERNAL_cb7356e7_4_k_cu_526b38264cuda3std3__48in_placeE)
_ZN34_INTERNAL_cb7356e7_4_k_cu_526b38264cuda3std3__48in_placeE:
	.zero		1
	.type		_ZN34_INTERNAL_cb7356e7_4_k_cu_526b38264cuda3std6ranges3__45__cpo4sizeE,@object
	.size		_ZN34_INTERNAL_cb7356e7_4_k_cu_526b38264cuda3std6ranges3__45__cpo4sizeE,(_ZN34_INTERNAL_cb7356e7_4_k_cu_526b38266thrust24THRUST_300001_SM_1000_NS12placeholders2_2E - _ZN34_INTERNAL_cb7356e7_4_k_cu_526b38264cuda3std6ranges3__45__cpo4sizeE)
_ZN34_INTERNAL_cb7356e7_4_k_cu_526b38264cuda3std6ranges3__45__cpo4sizeE:
	.zero		1
	.type		_ZN34_INTERNAL_cb7356e7_4_k_cu_526b38266thrust24THRUST_300001_SM_1000_NS12placeholders2_2E,@object
	.size		_ZN34_INTERNAL_cb7356e7_4_k_cu_526b38266thrust24THRUST_300001_SM_1000_NS12placeholders2_2E,(_ZN34_INTERNAL_cb7356e7_4_k_cu_526b38264cuda3std3__45__cpo6cbeginE - _ZN34_INTERNAL_cb7356e7_4_k_cu_526b38266thrust24THRUST_300001_SM_1000_NS12placeholders2_2E)
_ZN34_INTERNAL_cb7356e7_4_k_cu_526b38266thrust24THRUST_300001_SM_1000_NS12placeholders2_2E:
	.zero		1
	.type		_ZN34_INTERNAL_cb7356e7_4_k_cu_526b38264cuda3std3__45__cpo6cbeginE,@object
	.size		_ZN34_INTERNAL_cb7356e7_4_k_cu_526b38264cuda3std3__45__cpo6cbeginE,(_ZN34_INTERNAL_cb7356e7_4_k_cu_526b38264cuda3std6ranges3__45__cpo6cbeginE - _ZN34_INTERNAL_cb7356e7_4_k_cu_526b38264cuda3std3__45__cpo6cbeginE)
_ZN34_INTERNAL_cb7356e7_4_k_cu_526b38264cuda3std3__45__cpo6cbeginE:
	.zero		1
	.type		_ZN34_INTERNAL_cb7356e7_4_k_cu_526b38264cuda3std6ranges3__45__cpo6cbeginE,@object
	.size		_ZN34_INTERNAL_cb7356e7_4_k_cu_526b38264cuda3std6ranges3__45__cpo6cbeginE,(_ZN34_INTERNAL_cb7356e7_4_k_cu_526b38266thrust24THRUST_300001_SM_1000_NS12placeholders2_6E - _ZN34_INTERNAL_cb7356e7_4_k_cu_526b38264cuda3std6ranges3__45__cpo6cbeginE)
_ZN34_INTERNAL_cb7356e7_4_k_cu_526b38264cuda3std6ranges3__45__cpo6cbeginE:
	.zero		1
	.type		_ZN34_INTERNAL_cb7356e7_4_k_cu_526b38266thrust24THRUST_300001_SM_1000_NS12placeholders2_6E,@object
	.size		_ZN34_INTERNAL_cb7356e7_4_k_cu_526b38266thrust24THRUST_300001_SM_1000_NS12placeholders2_6E,(_ZN34_INTERNAL_cb7356e7_4_k_cu_526b38264cuda3std3__45__cpo7crbeginE - _ZN34_INTERNAL_cb7356e7_4_k_cu_526b38266thrust24THRUST_300001_SM_1000_NS12placeholders2_6E)
_ZN34_INTERNAL_cb7356e7_4_k_cu_526b38266thrust24THRUST_300001_SM_1000_NS12placeholders2_6E:
	.zero		1
	.type		_ZN34_INTERNAL_cb7356e7_4_k_cu_526b38264cuda3std3__45__cpo7crbeginE,@object
	.size		_ZN34_INTERNAL_cb7356e7_4_k_cu_526b38264cuda3std3__45__cpo7crbeginE,(_ZN34_INTERNAL_cb7356e7_4_k_cu_526b38264cuda3std6ranges3__45__cpo4nextE - _ZN34_INTERNAL_cb7356e7_4_k_cu_526b38264cuda3std3__45__cpo7crbeginE)
_ZN34_INTERNAL_cb7356e7_4_k_cu_526b38264cuda3std3__45__cpo7crbeginE:
	.zero		1
	.type		_ZN34_INTERNAL_cb7356e7_4_k_cu_526b38264cuda3std6ranges3__45__cpo4nextE,@object
	.size		_ZN34_INTERNAL_cb7356e7_4_k_cu_526b38264cuda3std6ranges3__45__cpo4nextE,(_ZN34_INTERNAL_cb7356e7_4_k_cu_526b38264cuda3std6ranges3__45__cpo4swapE - _ZN34_INTERNAL_cb7356e7_4_k_cu_526b38264cuda3std6ranges3__45__cpo4nextE)
_ZN34_INTERNAL_cb7356e7_4_k_cu_526b38264cuda3std6ranges3__45__cpo4nextE:
	.zero		1
	.type		_ZN34_INTERNAL_cb7356e7_4_k_cu_526b38264cuda3std6ranges3__45__cpo4swapE,@object
	.size		_ZN34_INTERNAL_cb7356e7_4_k_cu_526b38264cuda3std6ranges3__45__cpo4swapE,(_ZN34_INTERNAL_cb7356e7_4_k_cu_526b38266thrust24THRUST_300001_SM_1000_NS8cuda_cub10par_nosyncE - _ZN34_INTERNAL_cb7356e7_4_k_cu_526b38264cuda3std6ranges3__45__cpo4swapE)
_ZN34_INTERNAL_cb7356e7_4_k_cu_526b38264cuda3std6ranges3__45__cpo4swapE:
	.zero		1
	.type		_ZN34_INTERNAL_cb7356e7_4_k_cu_526b38266thrust24THRUST_300001_SM_1000_NS8cuda_cub10par_nosyncE,@object
	.size		_ZN34_INTERNAL_cb7356e7_4_k_cu_526b38266thrust24THRUST_300001_SM_1000_NS8cuda_cub10par_nosyncE,(_ZN34_INTERNAL_cb7356e7_4_k_cu_526b38266thrust24THRUST_300001_SM_1000_NS3seqE - _ZN34_INTERNAL_cb7356e7_4_k_cu_526b38266thrust24THRUST_300001_SM_1000_NS8cuda_cub10par_nosyncE)
_ZN34_INTERNAL_cb7356e7_4_k_cu_526b38266thrust24THRUST_300001_SM_1000_NS8cuda_cub10par_nosyncE:
	.zero		1
	.type		_ZN34_INTERNAL_cb7356e7_4_k_cu_526b38266thrust24THRUST_300001_SM_1000_NS3seqE,@object
	.size		_ZN34_INTERNAL_cb7356e7_4_k_cu_526b38266thrust24THRUST_300001_SM_1000_NS3seqE,(_ZN34_INTERNAL_cb7356e7_4_k_cu_526b38264cuda3std3__420unreachable_sentinelE - _ZN34_INTERNAL_cb7356e7_4_k_cu_526b38266thrust24THRUST_300001_SM_1000_NS3seqE)
_ZN34_INTERNAL_cb7356e7_4_k_cu_526b38266thrust24THRUST_300001_SM_1000_NS3seqE:
	.zero		1
	.type		_ZN34_INTERNAL_cb7356e7_4_k_cu_526b38264cuda3std3__420unreachable_sentinelE,@object
	.size		_ZN34_INTERNAL_cb7356e7_4_k_cu_526b38264cuda3std3__420unreachable_sentinelE,(_ZN34_INTERNAL_cb7356e7_4_k_cu_526b38264cuda3std6ranges3__45__cpo5ssizeE - _ZN34_INTERNAL_cb7356e7_4_k_cu_526b38264cuda3std3__420unreachable_sentinelE)
_ZN34_INTERNAL_cb7356e7_4_k_cu_526b38264cuda3std3__420unreachable_sentinelE:
	.zero		1
	.type		_ZN34_INTERNAL_cb7356e7_4_k_cu_526b38264cuda3std6ranges3__45__cpo5ssizeE,@object
	.size		_ZN34_INTERNAL_cb7356e7_4_k_cu_526b38264cuda3std6ranges3__45__cpo5ssizeE,(_ZN34_INTERNAL_cb7356e7_4_k_cu_526b38266thrust24THRUST_300001_SM_1000_NS12placeholders2_3E - _ZN34_INTERNAL_cb7356e7_4_k_cu_526b38264cuda3std6ranges3__45__cpo5ssizeE)
_ZN34_INTERNAL_cb7356e7_4_k_cu_526b38264cuda3std6ranges3__45__cpo5ssizeE:
	.zero		1
	.type		_ZN34_INTERNAL_cb7356e7_4_k_cu_526b38266thrust24THRUST_300001_SM_1000_NS12placeholders2_3E,@object
	.size		_ZN34_INTERNAL_cb7356e7_4_k_cu_526b38266thrust24THRUST_300001_SM_1000_NS12placeholders2_3E,(_ZN34_INTERNAL_cb7356e7_4_k_cu_526b38264cuda3std3__45__cpo4cendE - _ZN34_INTERNAL_cb7356e7_4_k_cu_526b38266thrust24THRUST_300001_SM_1000_NS12placeholders2_3E)
_ZN34_INTERNAL_cb7356e7_4_k_cu_526b38266thrust24THRUST_300001_SM_1000_NS12placeholders2_3E:
	.zero		1
	.type		_ZN34_INTERNAL_cb7356e7_4_k_cu_526b38264cuda3std3__45__cpo4cendE,@object
	.size		_ZN34_INTERNAL_cb7356e7_4_k_cu_526b38264cuda3std3__45__cpo4cendE,(_ZN34_INTERNAL_cb7356e7_4_k_cu_526b38264cuda3std6ranges3__45__cpo4cendE - _ZN34_INTERNAL_cb7356e7_4_k_cu_526b38264cuda3std3__45__cpo4cendE)
_ZN34_INTERNAL_cb7356e7_4_k_cu_526b38264cuda3std3__45__cpo4cendE:
	.zero		1
	.type		_ZN34_INTERNAL_cb7356e7_4_k_cu_526b38264cuda3std6ranges3__45__cpo4cendE,@object
	.size		_ZN34_INTERNAL_cb7356e7_4_k_cu_526b38264cuda3std6ranges3__45__cpo4cendE,(_ZN34_INTERNAL_cb7356e7_4_k_cu_526b38266thrust24THRUST_300001_SM_1000_NS12placeholders2_7E - _ZN34_INTERNAL_cb7356e7_4_k_cu_526b38264cuda3std6ranges3__45__cpo4cendE)
_ZN34_INTERNAL_cb7356e7_4_k_cu_526b38264cuda3std6ranges3__45__cpo4cendE:
	.zero		1
	.type		_ZN34_INTERNAL_cb7356e7_4_k_cu_526b38266thrust24THRUST_300001_SM_1000_NS12placeholders2_7E,@object
	.size		_ZN34_INTERNAL_cb7356e7_4_k_cu_526b38266thrust24THRUST_300001_SM_1000_NS12placeholders2_7E,(_ZN34_INTERNAL_cb7356e7_4_k_cu_526b38264cuda3std3__45__cpo5crendE - _ZN34_INTERNAL_cb7356e7_4_k_cu_526b38266thrust24THRUST_300001_SM_1000_NS12placeholders2_7E)
_ZN34_INTERNAL_cb7356e7_4_k_cu_526b38266thrust24THRUST_300001_SM_1000_NS12placeholders2_7E:
	.zero		1
	.type		_ZN34_INTERNAL_cb7356e7_4_k_cu_526b38264cuda3std3__45__cpo5crendE,@object
	.size		_ZN34_INTERNAL_cb7356e7_4_k_cu_526b38264cuda3std3__45__cpo5crendE,(_ZN34_INTERNAL_cb7356e7_4_k_cu_526b38264cuda3std6ranges3__45__cpo4prevE - _ZN34_INTERNAL_cb7356e7_4_k_cu_526b38264cuda3std3__45__cpo5crendE)
_ZN34_INTERNAL_cb7356e7_4_k_cu_526b38264cuda3std3__45__cpo5crendE:
	.zero		1
	.type		_ZN34_INTERNAL_cb7356e7_4_k_cu_526b38264cuda3std6ranges3__45__cpo4prevE,@object
	.size		_ZN34_INTERNAL_cb7356e7_4_k_cu_526b38264cuda3std6ranges3__45__cpo4prevE,(_ZN34_INTERNAL_cb7356e7_4_k_cu_526b38264cuda3std6ranges3__45__cpo9iter_moveE - _ZN34_INTERNAL_cb7356e7_4_k_cu_526b38264cuda3std6ranges3__45__cpo4prevE)
_ZN34_INTERNAL_cb7356e7_4_k_cu_526b38264cuda3std6ranges3__45__cpo4prevE:
	.zero		1
	.type		_ZN34_INTERNAL_cb7356e7_4_k_cu_526b38264cuda3std6ranges3__45__cpo9iter_moveE,@object
	.size		_ZN34_INTERNAL_cb7356e7_4_k_cu_526b38264cuda3std6ranges3__45__cpo9iter_moveE,(_ZN34_INTERNAL_cb7356e7_4_k_cu_526b38266thrust24THRUST_300001_SM_1000_NS6system6detail10sequential3seqE - _ZN34_INTERNAL_cb7356e7_4_k_cu_526b38264cuda3std6ranges3__45__cpo9iter_moveE)
_ZN34_INTERNAL_cb7356e7_4_k_cu_526b38264cuda3std6ranges3__45__cpo9iter_moveE:
	.zero		1
	.type		_ZN34_INTERNAL_cb7356e7_4_k_cu_526b38266thrust24THRUST_300001_SM_1000_NS6system6detail10sequential3seqE,@object
	.size		_ZN34_INTERNAL_cb7356e7_4_k_cu_526b38266thrust24THRUST_300001_SM_1000_NS6system6detail10sequential3seqE,(_ZN34_INTERNAL_cb7356e7_4_k_cu_526b38266thrust24THRUST_300001_SM_1000_NS12placeholders2_9E - _ZN34_INTERNAL_cb7356e7_4_k_cu_526b38266thrust24THRUST_300001_SM_1000_NS6system6detail10sequential3seqE)
_ZN34_INTERNAL_cb7356e7_4_k_cu_526b38266thrust24THRUST_300001_SM_1000_NS6system6detail10sequential3seqE:
	.zero		1
	.type		_ZN34_INTERNAL_cb7356e7_4_k_cu_526b38266thrust24THRUST_300001_SM_1000_NS12placeholders2_9E,@object
	.size		_ZN34_INTERNAL_cb7356e7_4_k_cu_526b38266thrust24THRUST_300001_SM_1000_NS12placeholders2_9E,(_ZN34_INTERNAL_cb7356e7_4_k_cu_526b38264cuda3std3__419piecewise_constructE - _ZN34_INTERNAL_cb7356e7_4_k_cu_526b38266thrust24THRUST_300001_SM_1000_NS12placeholders2_9E)
_ZN34_INTERNAL_cb7356e7_4_k_cu_526b38266thrust24THRUST_300001_SM_1000_NS12placeholders2_9E:
	.zero		1
	.type		_ZN34_INTERNAL_cb7356e7_4_k_cu_526b38264cuda3std3__419piecewise_constructE,@object
	.size		_ZN34_INTERNAL_cb7356e7_4_k_cu_526b38264cuda3std3__419piecewise_constructE,(_ZN34_INTERNAL_cb7356e7_4_k_cu_526b38264cuda3std6ranges3__45__cpo5cdataE - _ZN34_INTERNAL_cb7356e7_4_k_cu_526b38264cuda3std3__419piecewise_constructE)
_ZN34_INTERNAL_cb7356e7_4_k_cu_526b38264cuda3std3__419piecewise_constructE:
	.zero		1
	.type		_ZN34_INTERNAL_cb7356e7_4_k_cu_526b38264cuda3std6ranges3__45__cpo5cdataE,@object
	.size		_ZN34_INTERNAL_cb7356e7_4_k_cu_526b38264cuda3std6ranges3__45__cpo5cdataE,(_ZN34_INTERNAL_cb7356e7_4_k_cu_526b38266thrust24THRUST_300001_SM_1000_NS12placeholders2_1E - _ZN34_INTERNAL_cb7356e7_4_k_cu_526b38264cuda3std6ranges3__45__cpo5cdataE)
_ZN34_INTERNAL_cb7356e7_4_k_cu_526b38264cuda3std6ranges3__45__cpo5cdataE:
	.zero		1
	.type		_ZN34_INTERNAL_cb7356e7_4_k_cu_526b38266thrust24THRUST_300001_SM_1000_NS12placeholders2_1E,@object
	.size		_ZN34_INTERNAL_cb7356e7_4_k_cu_526b38266thrust24THRUST_300001_SM_1000_NS12placeholders2_1E,(_ZN34_INTERNAL_cb7356e7_4_k_cu_526b38264cuda3std3__45__cpo3endE - _ZN34_INTERNAL_cb7356e7_4_k_cu_526b38266thrust24THRUST_300001_SM_1000_NS12placeholders2_1E)
_ZN34_INTERNAL_cb7356e7_4_k_cu_526b38266thrust24THRUST_300001_SM_1000_NS12placeholders2_1E:
	.zero		1
	.type		_ZN34_INTERNAL_cb7356e7_4_k_cu_526b38264cuda3std3__45__cpo3endE,@object
	.size		_ZN34_INTERNAL_cb7356e7_4_k_cu_526b38264cuda3std3__45__cpo3endE,(_ZN34_INTERNAL_cb7356e7_4_k_cu_526b38264cuda3std6ranges3__45__cpo3endE - _ZN34_INTERNAL_cb7356e7_4_k_cu_526b38264cuda3std3__45__cpo3endE)
_ZN34_INTERNAL_cb7356e7_4_k_cu_526b38264cuda3std3__45__cpo3endE:
	.zero		1
	.type		_ZN34_INTERNAL_cb7356e7_4_k_cu_526b38264cuda3std6ranges3__45__cpo3endE,@object
	.size		_ZN34_INTERNAL_cb7356e7_4_k_cu_526b38264cuda3std6ranges3__45__cpo3endE,(_ZN34_INTERNAL_cb7356e7_4_k_cu_526b38266thrust24THRUST_300001_SM_1000_NS12placeholders2_5E - _ZN34_INTERNAL_cb7356e7_4_k_cu_526b38264cuda3std6ranges3__45__cpo3endE)
_ZN34_INTERNAL_cb7356e7_4_k_cu_526b38264cuda3std6ranges3__45__cpo3endE:
	.zero		1
	.type		_ZN34_INTERNAL_cb7356e7_4_k_cu_526b38266thrust24THRUST_300001_SM_1000_NS12placeholders2_5E,@object
	.size		_ZN34_INTERNAL_cb7356e7_4_k_cu_526b38266thrust24THRUST_300001_SM_1000_NS12placeholders2_5E,(_ZN34_INTERNAL_cb7356e7_4_k_cu_526b38264cuda3std3__45__cpo4rendE - _ZN34_INTERNAL_cb7356e7_4_k_cu_526b38266thrust24THRUST_300001_SM_1000_NS12placeholders2_5E)
_ZN34_INTERNAL_cb7356e7_4_k_cu_526b38266thrust24THRUST_300001_SM_1000_NS12placeholders2_5E:
	.zero		1
	.type		_ZN34_INTERNAL_cb7356e7_4_k_cu_526b38264cuda3std3__45__cpo4rendE,@object
	.size		_ZN34_INTERNAL_cb7356e7_4_k_cu_526b38264cuda3std3__45__cpo4rendE,(_ZN34_INTERNAL_cb7356e7_4_k_cu_526b38264cuda3std6ranges3__45__cpo9iter_swapE - _ZN34_INTERNAL_cb7356e7_4_k_cu_526b38264cuda3std3__45__cpo4rendE)
_ZN34_INTERNAL_cb7356e7_4_k_cu_526b38264cuda3std3__45__cpo4rendE:
	.zero		1
	.type		_ZN34_INTERNAL_cb7356e7_4_k_cu_526b38264cuda3std6ranges3__45__cpo9iter_swapE,@object
	.size		_ZN34_INTERNAL_cb7356e7_4_k_cu_526b38264cuda3std6ranges3__45__cpo9iter_swapE,(_ZN34_INTERNAL_cb7356e7_4_k_cu_526b38264cuda3std3__48unexpectE - _ZN34_INTERNAL_cb7356e7_4_k_cu_526b38264cuda3std6ranges3__45__cpo9iter_swapE)
_ZN34_INTERNAL_cb7356e7_4_k_cu_526b38264cuda3std6ranges3__45__cpo9iter_swapE:
	.zero		1
	.type		_ZN34_INTERNAL_cb7356e7_4_k_cu_526b38264cuda3std3__48unexpectE,@object
	.size		_ZN34_INTERNAL_cb7356e7_4_k_cu_526b38264cuda3std3__48unexpectE,(_ZN34_INTERNAL_cb7356e7_4_k_cu_526b38266thrust24THRUST_300001_SM_1000_NS8cuda_cub3parE - _ZN34_INTERNAL_cb7356e7_4_k_cu_526b38264cuda3std3__48unexpectE)
_ZN34_INTERNAL_cb7356e7_4_k_cu_526b38264cuda3std3__48unexpectE:
	.zero		1
	.type		_ZN34_INTERNAL_cb7356e7_4_k_cu_526b38266thrust24THRUST_300001_SM_1000_NS8cuda_cub3parE,@object
	.size		_ZN34_INTERNAL_cb7356e7_4_k_cu_526b38266thrust24THRUST_300001_SM_1000_NS8cuda_cub3parE,(.L_29 - _ZN34_INTERNAL_cb7356e7_4_k_cu_526b38266thrust24THRUST_300001_SM_1000_NS8cuda_cub3parE)
_ZN34_INTERNAL_cb7356e7_4_k_cu_526b38266thrust24THRUST_300001_SM_1000_NS8cuda_cub3parE:
	.zero		1
.L_29:


//--------------------- .nv.shared._Z13softmaxKernelPfS_i --------------------------
	.section	.nv.shared._Z13softmaxKernelPfS_i,"aw",@nobits
	.sectionflags	@""
	.align	16
	.zero		1024


//--------------------- .nv.shared._Z10reluKernelPfi --------------------------
	.section	.nv.shared._Z10reluKernelPfi,"aw",@nobits
	.sectionflags	@""
	.align	16
	.zero		1024


//--------------------- .nv.shared._Z16maxPoolingKernelPKfPfiiiiiii --------------------------
	.section	.nv.shared._Z16maxPoolingKernelPKfPfiiiiiii,"aw",@nobits
	.sectionflags	@""
	.align	16
	.zero		1024


//--------------------- .nv.shared._Z22convMultiChannelKernelPKfS0_Pfiiiii --------------------------
	.section	.nv.shared._Z22convMultiChannelKernelPKfS0_Pfiiiii,"aw",@nobits
	.sectionflags	@""
	.align	16
	.zero		1024


//--------------------- .nv.shared._Z15addBiasesKernelPfPKfiii --------------------------
	.section	.nv.shared._Z15addBiasesKernelPfPKfiii,"aw",@nobits
	.sectionflags	@""
	.align	16
	.zero		1024


//--------------------- .nv.constant0._ZN3cub18CUB_300001_SM_10006detail11EmptyKernelIvEEvv --------------------------
	.section	.nv.constant0._ZN3cub18CUB_300001_SM_10006detail11EmptyKernelIvEEvv,"a",@progbits
	.sectionflags	@""
	.align	4
.nv.constant0._ZN3cub18CUB_300001_SM_10006detail11EmptyKernelIvEEvv:
	.zero		896


//--------------------- .nv.constant0._Z13softmaxKernelPfS_i --------------------------
	.section	.nv.constant0._Z13softmaxKernelPfS_i,"a",@progbits
	.sectionflags	@""
	.align	4
.nv.constant0._Z13softmaxKernelPfS_i:
	.zero		916


//--------------------- .nv.constant0._Z10reluKernelPfi --------------------------
	.section	.nv.constant0._Z10reluKernelPfi,"a",@progbits
	.sectionflags	@""
	.align	4
.nv.constant0._Z10reluKernelPfi:
	.zero		908


//--------------------- .nv.constant0._Z16maxPoolingKernelPKfPfiiiiiii --------------------------
	.section	.nv.constant0._Z16maxPoolingKernelPKfPfiiiiiii,"a",@progbits
	.sectionflags	@""
	.align	4
.nv.constant0._Z16maxPoolingKernelPKfPfiiiiiii:
	.zero		940


//--------------------- .nv.constant0._Z22convMultiChannelKernelPKfS0_Pfiiiii --------------------------
	.section	.nv.constant0._Z22convMultiChannelKernelPKfS0_Pfiiiii,"a",@progbits
	.sectionflags	@""
	.align	4
.nv.constant0._Z22convMultiChannelKernelPKfS0_Pfiiiii:
	.zero		940


//--------------------- .nv.constant0._Z15addBiasesKernelPfPKfiii --------------------------
	.section	.nv.constant0._Z15addBiasesKernelPfPKfiii,"a",@progbits
	.sectionflags	@""
	.align	4
.nv.constant0._Z15addBiasesKernelPfPKfiii:
	.zero		924


//--------------------- SYMBOLS --------------------------

	.type		.nv.reservedSmem.offset0,@object
	.size		.nv.reservedSmem.offset0,0x4
	.type		.nv.reservedSmem.cap,@object
	.size		.nv.reservedSmem.cap,0x4
